	.target	sm_90a

	.elftype	@"ET_EXEC"


//--------------------- .note.nv.tkinfo           --------------------------
	.section	.note.nv.tkinfo,"",@"SHT_NOTE"
	.sectionflags	@"SHF_NOTE_NV_TKINFO"
	.tkinfo
        /*0018*/ 	.word	0x00000002
        /*0030*/ 	.string	""
        /*0030*/ 	.string	"ptxas"
        /*0030*/ 	.string	"Cuda compilation tools, release 13.0, V13.0.88"
        /*0030*/ 	.string	"Build cuda_13.0.r13.0/compiler.36424714_0"
        /*0030*/ 	.string	"-arch sm_90a -m 64 "



//--------------------- .note.nv.cuinfo           --------------------------
	.section	.note.nv.cuinfo,"",@"SHT_NOTE"
	.sectionflags	@"SHF_NOTE_NV_CUINFO"
        /*0018*/ 	.short	0x0002
        /*001a*/ 	.short	0x005a
        /*001c*/ 	.short	0x0082
	.zero		2


//--------------------- .nv.info                  --------------------------
	.section	.nv.info,"",@"SHT_CUDA_INFO"
	.align	4


	//----- nvinfo : EIATTR_REGCOUNT
	.align		4
        /*0000*/ 	.byte	0x04, 0x2f
        /*0002*/ 	.short	(.L_15 - .L_14)
	.align		4
.L_14:
        /*0004*/ 	.word	index@(_ZN7cutlass13device_kernelINS_4gemm6kernel13GemmUniversalIN4cute5tupleIJiiiiEEENS1_10collective13CollectiveMmaINS1_34MainloopSm90TmaGmmaWarpSpecializedILi7ENS5_IJNS4_1CILi1EEESB_SB_EEENS1_35KernelTmaWarpSpecializedCooperativeEEENS5_IJNSA_ILi256EEENSA_ILi64EEENSA_ILi32EEEEEENS_10bfloat16_tENS5_IJlSB_lEEESJ_SK_NS4_8TiledMMAINS4_8MMA_AtomIJNS4_4SM904GMMA27MMA_64x64x16_F32BF16BF16_SSILNSO_5MajorE0ELSQ_0ELNSO_7ScaleInE1ELSR_1EEEEEENS4_6LayoutINS5_IJNSA_ILi2EEESB_SB_EEENS5_IJSB_NSA_ILi0EEESX_EEEEENS5_IJNS4_10UnderscoreES10_S10_EEEEENS4_13SM90_TMA_LOADENS4_14ComposedLayoutINS4_7SwizzleILi2ELi4ELi3EEENS4_18smem_ptr_flag_bitsILi16EEENSU_INS5_IJNSA_ILi8EEESH_EEENS5_IJSH_SB_EEEEEEEvNS4_8identityES13_S1D_vS1E_EENS_8epilogue10collective6detail29Sm90TmaWarpSpecializedAdapterINS1H_15DefaultEpilogueISJ_SK_SK_NS1G_6thread17LinearCombinationISJ_Li1EffLNS1L_9ScaleType4KindE0ELNS_15FloatRoundStyleE2ESJ_EENS1_15EpilogueDefaultEEEEEvvEEEEvNT_6ParamsE)
        /*0008*/ 	.word	0x000000a8


	//----- nvinfo : EIATTR_FRAME_SIZE
	.align		4
.L_15:
        /*000c*/ 	.byte	0x04, 0x11
        /*000e*/ 	.short	(.L_17 - .L_16)
	.align		4
.L_16:
        /*0010*/ 	.word	index@(_ZN7cutlass13device_kernelINS_4gemm6kernel13GemmUniversalIN4cute5tupleIJiiiiEEENS1_10collective13CollectiveMmaINS1_34MainloopSm90TmaGmmaWarpSpecializedILi7ENS5_IJNS4_1CILi1EEESB_SB_EEENS1_35KernelTmaWarpSpecializedCooperativeEEENS5_IJNSA_ILi256EEENSA_ILi64EEENSA_ILi32EEEEEENS_10bfloat16_tENS5_IJlSB_lEEESJ_SK_NS4_8TiledMMAINS4_8MMA_AtomIJNS4_4SM904GMMA27MMA_64x64x16_F32BF16BF16_SSILNSO_5MajorE0ELSQ_0ELNSO_7ScaleInE1ELSR_1EEEEEENS4_6LayoutINS5_IJNSA_ILi2EEESB_SB_EEENS5_IJSB_NSA_ILi0EEESX_EEEEENS5_IJNS4_10UnderscoreES10_S10_EEEEENS4_13SM90_TMA_LOADENS4_14ComposedLayoutINS4_7SwizzleILi2ELi4ELi3EEENS4_18smem_ptr_flag_bitsILi16EEENSU_INS5_IJNSA_ILi8EEESH_EEENS5_IJSH_SB_EEEEEEEvNS4_8identityES13_S1D_vS1E_EENS_8epilogue10collective6detail29Sm90TmaWarpSpecializedAdapterINS1H_15DefaultEpilogueISJ_SK_SK_NS1G_6thread17LinearCombinationISJ_Li1EffLNS1L_9ScaleType4KindE0ELNS_15FloatRoundStyleE2ESJ_EENS1_15EpilogueDefaultEEEEEvvEEEEvNT_6ParamsE)
        /*0014*/ 	.word	0x00000000


	//----- nvinfo : EIATTR_MIN_STACK_SIZE
	.align		4
.L_17:
        /*0018*/ 	.byte	0x04, 0x12
        /*001a*/ 	.short	(.L_19 - .L_18)
	.align		4
.L_18:
        /*001c*/ 	.word	index@(_ZN7cutlass13device_kernelINS_4gemm6kernel13GemmUniversalIN4cute5tupleIJiiiiEEENS1_10collective13CollectiveMmaINS1_34MainloopSm90TmaGmmaWarpSpecializedILi7ENS5_IJNS4_1CILi1EEESB_SB_EEENS1_35KernelTmaWarpSpecializedCooperativeEEENS5_IJNSA_ILi256EEENSA_ILi64EEENSA_ILi32EEEEEENS_10bfloat16_tENS5_IJlSB_lEEESJ_SK_NS4_8TiledMMAINS4_8MMA_AtomIJNS4_4SM904GMMA27MMA_64x64x16_F32BF16BF16_SSILNSO_5MajorE0ELSQ_0ELNSO_7ScaleInE1ELSR_1EEEEEENS4_6LayoutINS5_IJNSA_ILi2EEESB_SB_EEENS5_IJSB_NSA_ILi0EEESX_EEEEENS5_IJNS4_10UnderscoreES10_S10_EEEEENS4_13SM90_TMA_LOADENS4_14ComposedLayoutINS4_7SwizzleILi2ELi4ELi3EEENS4_18smem_ptr_flag_bitsILi16EEENSU_INS5_IJNSA_ILi8EEESH_EEENS5_IJSH_SB_EEEEEEEvNS4_8identityES13_S1D_vS1E_EENS_8epilogue10collective6detail29Sm90TmaWarpSpecializedAdapterINS1H_15DefaultEpilogueISJ_SK_SK_NS1G_6thread17LinearCombinationISJ_Li1EffLNS1L_9ScaleType4KindE0ELNS_15FloatRoundStyleE2ESJ_EENS1_15EpilogueDefaultEEEEEvvEEEEvNT_6ParamsE)
        /*0020*/ 	.word	0x00000000
.L_19:


//--------------------- .nv.compat                --------------------------
	.section	.nv.compat,"",@"SHT_CUDA_COMPAT_INFO"
	.align	4
        /*0000*/ 	.byte	0x02, 0x09, 0x01, 0x00, 0x02, 0x02, 0x04, 0x00, 0x02, 0x05, 0x05, 0x00, 0x03, 0x07, 0x01, 0x01
        /*0010*/ 	.byte	0x02, 0x03, 0x01, 0x00, 0x02, 0x06, 0x01, 0x00, 0x04, 0x0b, 0x08, 0x00, 0x00, 0x00, 0x00, 0x00
        /*0020*/ 	.byte	0x00, 0x00, 0x00, 0x00


//--------------------- .nv.info._ZN7cutlass13device_kernelINS_4gemm6kernel13GemmUniversalIN4cute5tupleIJiiiiEEENS1_10collective13CollectiveMmaINS1_34MainloopSm90TmaGmmaWarpSpecializedILi7ENS5_IJNS4_1CILi1EEESB_SB_EEENS1_35KernelTmaWarpSpecializedCooperativeEEENS5_IJNSA_ILi256EEENSA_ILi64EEENSA_ILi32EEEEEENS_10bfloat16_tENS5_IJlSB_lEEESJ_SK_NS4_8TiledMMAINS4_8MMA_AtomIJNS4_4SM904GMMA27MMA_64x64x16_F32BF16BF16_SSILNSO_5MajorE0ELSQ_0ELNSO_7ScaleInE1ELSR_1EEEEEENS4_6LayoutINS5_IJNSA_ILi2EEESB_SB_EEENS5_IJSB_NSA_ILi0EEESX_EEEEENS5_IJNS4_10UnderscoreES10_S10_EEEEENS4_13SM90_TMA_LOADENS4_14ComposedLayoutINS4_7SwizzleILi2ELi4ELi3EEENS4_18smem_ptr_flag_bitsILi16EEENSU_INS5_IJNSA_ILi8EEESH_EEENS5_IJSH_SB_EEEEEEEvNS4_8identityES13_S1D_vS1E_EENS_8epilogue10collective6detail29Sm90TmaWarpSpecializedAdapterINS1H_15DefaultEpilogueISJ_SK_SK_NS1G_6thread17LinearCombinationISJ_Li1EffLNS1L_9ScaleType4KindE0ELNS_15FloatRoundStyleE2ESJ_EENS1_15EpilogueDefaultEEEEEvvEEEEvNT_6ParamsE --------------------------
	.section	.nv.info._ZN7cutlass13device_kernelINS_4gemm6kernel13GemmUniversalIN4cute5tupleIJiiiiEEENS1_10collective13CollectiveMmaINS1_34MainloopSm90TmaGmmaWarpSpecializedILi7ENS5_IJNS4_1CILi1EEESB_SB_EEENS1_35KernelTmaWarpSpecializedCooperativeEEENS5_IJNSA_ILi256EEENSA_ILi64EEENSA_ILi32EEEEEENS_10bfloat16_tENS5_IJlSB_lEEESJ_SK_NS4_8TiledMMAINS4_8MMA_AtomIJNS4_4SM904GMMA27MMA_64x64x16_F32BF16BF16_SSILNSO_5MajorE0ELSQ_0ELNSO_7ScaleInE1ELSR_1EEEEEENS4_6LayoutINS5_IJNSA_ILi2EEESB_SB_EEENS5_IJSB_NSA_ILi0EEESX_EEEEENS5_IJNS4_10UnderscoreES10_S10_EEEEENS4_13SM90_TMA_LOADENS4_14ComposedLayoutINS4_7SwizzleILi2ELi4ELi3EEENS4_18smem_ptr_flag_bitsILi16EEENSU_INS5_IJNSA_ILi8EEESH_EEENS5_IJSH_SB_EEEEEEEvNS4_8identityES13_S1D_vS1E_EENS_8epilogue10collective6detail29Sm90TmaWarpSpecializedAdapterINS1H_15DefaultEpilogueISJ_SK_SK_NS1G_6thread17LinearCombinationISJ_Li1EffLNS1L_9ScaleType4KindE0ELNS_15FloatRoundStyleE2ESJ_EENS1_15EpilogueDefaultEEEEEvvEEEEvNT_6ParamsE,"",@"SHT_CUDA_INFO"
	.sectionflags	@""
	.align	4


	//----- nvinfo : EIATTR_CUDA_API_VERSION
	.align		4
        /*0000*/ 	.byte	0x04, 0x37
        /*0002*/ 	.short	(.L_21 - .L_20)
.L_20:
        /*0004*/ 	.word	0x00000082


	//----- nvinfo : EIATTR_KPARAM_INFO
	.align		4
.L_21:
        /*0008*/ 	.byte	0x04, 0x17
        /*000a*/ 	.short	(.L_23 - .L_22)
.L_22:
        /*000c*/ 	.word	0x00000000
        /*0010*/ 	.short	0x0000
        /*0012*/ 	.short	0x0070
        /*0014*/ 	.byte	0x00, 0xf0, 0x01, 0x10


	//----- nvinfo : EIATTR_SPARSE_MMA_MASK
	.align		4
.L_23:
        /*0018*/ 	.byte	0x03, 0x50
        /*001a*/ 	.short	0x0000


	//----- nvinfo : EIATTR_MAXREG_COUNT
	.align		4
        /*001c*/ 	.byte	0x03, 0x1b
        /*001e*/ 	.short	0x00a8


	//----- nvinfo : EIATTR_NUM_BARRIERS
	.align		4
        /*0020*/ 	.byte	0x02, 0x4c
        /*0022*/ 	.byte	0x01
	.zero		1


	//----- nvinfo : EIATTR_EXTERNS
	.align		4
        /*0024*/ 	.byte	0x04, 0x0f
        /*0026*/ 	.short	(.L_25 - .L_24)


	//   ....[0]....
	.align		4
.L_24:
        /*0028*/ 	.word	index@(__assertfail)


	//----- nvinfo : EIATTR_MERCURY_ISA_VERSION
	.align		4
.L_25:
        /*002c*/ 	.byte	0x03, 0x5f
        /*002e*/ 	.short	0x0101


	//----- nvinfo : EIATTR_INT_WARP_WIDE_INSTR_OFFSETS
	.align		4
        /*0030*/ 	.byte	0x04, 0x31
        /*0032*/ 	.short	(.L_27 - .L_26)


	//   ....[0]....
.L_26:
        /*0034*/ 	.word	0x000003e0


	//   ....[1]....
        /*0038*/ 	.word	0x000003f0


	//   ....[2]....
        /*003c*/ 	.word	0x00000530


	//----- nvinfo : EIATTR_COOP_GROUP_MASK_REGIDS
	.align		4
.L_27:
        /*0040*/ 	.byte	0x04, 0x29
        /*0042*/ 	.short	(.L_29 - .L_28)


	//   ....[0]....
.L_28:
        /*0044*/ 	.word	0xffffffff


	//   ....[1]....
        /*0048*/ 	.word	0xffffffff


	//   ....[2]....
        /*004c*/ 	.word	0xffffffff


	//   ....[3]....
        /*0050*/ 	.word	0xffffffff


	//   ....[4]....
        /*0054*/ 	.word	0xffffffff


	//----- nvinfo : EIATTR_COOP_GROUP_INSTR_OFFSETS
	.align		4
.L_29:
        /*0058*/ 	.byte	0x04, 0x28
        /*005a*/ 	.short	(.L_31 - .L_30)


	//   ....[0]....
.L_30:
        /*005c*/ 	.word	0x00000060


	//   ....[1]....
        /*0060*/ 	.word	0x00000070


	//   ....[2]....
        /*0064*/ 	.word	0x00000130


	//   ....[3]....
        /*0068*/ 	.word	0x00000320


	//   ....[4]....
        /*006c*/ 	.word	0x00001240


	//----- nvinfo : EIATTR_REG_RECONFIG
	.align		4
.L_31:
        /*0070*/ 	.byte	0x01, 0x54
	.zero		2


	//----- nvinfo : EIATTR_SYSCALL_OFFSETS
	.align		4
        /*0074*/ 	.byte	0x04, 0x46
        /*0076*/ 	.short	(.L_33 - .L_32)


	//   ....[0]....
.L_32:
        /*0078*/ 	.word	0x00001430


	//----- nvinfo : EIATTR_MBARRIER_INSTR_OFFSETS
	.align		4
.L_33:
        /*007c*/ 	.byte	0x04, 0x39
        /*007e*/ 	.short	(.L_35 - .L_34)


	//   ....[0]....
.L_34:
        /*0080*/ 	.word	0x00000230
        /*0084*/ 	.word	0x000000ff
        /*0088*/ 	.word	0x00000000
        /*008c*/ 	.short	0x0100
        /*008e*/ 	.byte	0x08
	.zero		1


	//   ....[1]....
        /*0090*/ 	.word	0x00000240
        /*0094*/ 	.word	0x000000ff
        /*0098*/ 	.word	0x00000038
        /*009c*/ 	.short	0x0100
        /*009e*/ 	.byte	0x08
	.zero		1


	//   ....[2]....
        /*00a0*/ 	.word	0x00000250
        /*00a4*/ 	.word	0x000000ff
        /*00a8*/ 	.word	0x00000008
        /*00ac*/ 	.short	0x0100
        /*00ae*/ 	.byte	0x08
	.zero		1


	//   ....[3]....
        /*00b0*/ 	.word	0x00000260
        /*00b4*/ 	.word	0x000000ff
        /*00b8*/ 	.word	0x00000040
        /*00bc*/ 	.short	0x0100
        /*00be*/ 	.byte	0x08
	.zero		1


	//   ....[4]....
        /*00c0*/ 	.word	0x00000270
        /*00c4*/ 	.word	0x000000ff
        /*00c8*/ 	.word	0x00000010
        /*00cc*/ 	.short	0x0100
        /*00ce*/ 	.byte	0x08
	.zero		1


	//   ....[5]....
        /*00d0*/ 	.word	0x00000280
        /*00d4*/ 	.word	0x000000ff
        /*00d8*/ 	.word	0x00000048
        /*00dc*/ 	.short	0x0100
        /*00de*/ 	.byte	0x08
	.zero		1


	//   ....[6]....
        /*00e0*/ 	.word	0x00000290
        /*00e4*/ 	.word	0x000000ff
        /*00e8*/ 	.word	0x00000018
        /*00ec*/ 	.short	0x0100
        /*00ee*/ 	.byte	0x08
	.zero		1


	//   ....[7]....
        /*00f0*/ 	.word	0x000002a0
        /*00f4*/ 	.word	0x000000ff
        /*00f8*/ 	.word	0x00000050
        /*00fc*/ 	.short	0x0100
        /*00fe*/ 	.byte	0x08
	.zero		1


	//   ....[8]....
        /*0100*/ 	.word	0x000002b0
        /*0104*/ 	.word	0x000000ff
        /*0108*/ 	.word	0x00000020
        /*010c*/ 	.short	0x0100
        /*010e*/ 	.byte	0x08
	.zero		1


	//   ....[9]....
        /*0110*/ 	.word	0x000002c0
        /*0114*/ 	.word	0x000000ff
        /*0118*/ 	.word	0x00000058
        /*011c*/ 	.short	0x0100
        /*011e*/ 	.byte	0x08
	.zero		1


	//   ....[10]....
        /*0120*/ 	.word	0x000002d0
        /*0124*/ 	.word	0x000000ff
        /*0128*/ 	.word	0x00000028
        /*012c*/ 	.short	0x0100
        /*012e*/ 	.byte	0x08
	.zero		1


	//   ....[11]....
        /*0130*/ 	.word	0x000002e0
        /*0134*/ 	.word	0x000000ff
        /*0138*/ 	.word	0x00000060
        /*013c*/ 	.short	0x0100
        /*013e*/ 	.byte	0x08
	.zero		1


	//   ....[12]....
        /*0140*/ 	.word	0x000002f0
        /*0144*/ 	.word	0x000000ff
        /*0148*/ 	.word	0x00000030
        /*014c*/ 	.short	0x0100
        /*014e*/ 	.byte	0x08
	.zero		1


	//   ....[13]....
        /*0150*/ 	.word	0x00000300
        /*0154*/ 	.word	0x000000ff
        /*0158*/ 	.word	0x00000068
        /*015c*/ 	.short	0x0100
        /*015e*/ 	.byte	0x08
	.zero		1


	//   ....[14]....
        /*0160*/ 	.word	0x000005b0
        /*0164*/ 	.word	0x000000ff
        /*0168*/ 	.word	0x00000080
        /*016c*/ 	.short	0x0100
        /*016e*/ 	.byte	0x08
	.zero		1


	//   ....[15]....
        /*0170*/ 	.word	0x00000630
        /*0174*/ 	.word	0x000000ff
        /*0178*/ 	.word	0x00000088
        /*017c*/ 	.short	0x0100
        /*017e*/ 	.byte	0x08
	.zero		1


	//   ....[16]....
        /*0180*/ 	.word	0x000014b0
        /*0184*/ 	.word	0x00000003
        /*0188*/ 	.word	0x00000000
        /*018c*/ 	.short	0x010a
        /*018e*/ 	.byte	0x3f
	.zero		1


	//   ....[17]....
        /*0190*/ 	.word	0x00001510
        /*0194*/ 	.word	0x00000003
        /*0198*/ 	.word	0x00000000
        /*019c*/ 	.short	0x010a
        /*019e*/ 	.byte	0x3f
	.zero		1


	//   ....[18]....
        /*01a0*/ 	.word	0x00001840
        /*01a4*/ 	.word	0x000000ff
        /*01a8*/ 	.word	0x00000000
        /*01ac*/ 	.short	0x010a
        /*01ae*/ 	.byte	0x04
	.zero		1


	//   ....[19]....
        /*01b0*/ 	.word	0x00001880
        /*01b4*/ 	.word	0x000000ff
        /*01b8*/ 	.word	0x00000000
        /*01bc*/ 	.short	0x010a
        /*01be*/ 	.byte	0x04
	.zero		1


	//   ....[20]....
        /*01c0*/ 	.word	0x00001ac0
        /*01c4*/ 	.word	0x000000ff
        /*01c8*/ 	.word	0x00000000
        /*01cc*/ 	.short	0x0101
        /*01ce*/ 	.byte	0x04
	.zero		1


	//   ....[21]....
        /*01d0*/ 	.word	0x00001cc0
        /*01d4*/ 	.word	0x000000ff
        /*01d8*/ 	.word	0x00000000
        /*01dc*/ 	.short	0x0101
        /*01de*/ 	.byte	0x04
	.zero		1


	//   ....[22]....
        /*01e0*/ 	.word	0x00007a20
        /*01e4*/ 	.word	0x0000000e
        /*01e8*/ 	.word	0x00000038
        /*01ec*/ 	.short	0x010a
        /*01ee*/ 	.byte	0x3f
	.zero		1


	//   ....[23]....
        /*01f0*/ 	.word	0x00007e10
        /*01f4*/ 	.word	0x00000006
        /*01f8*/ 	.word	0x00000088
        /*01fc*/ 	.short	0x0101
        /*01fe*/ 	.byte	0x3f
	.zero		1


	//   ....[24]....
        /*0200*/ 	.word	0x000084f0
        /*0204*/ 	.word	0x00000007
        /*0208*/ 	.word	0x00000000
        /*020c*/ 	.short	0x010a
        /*020e*/ 	.byte	0x3f
	.zero		1


	//   ....[25]....
        /*0210*/ 	.word	0x00008570
        /*0214*/ 	.word	0x00000009
        /*0218*/ 	.word	0x00000000
        /*021c*/ 	.short	0x010a
        /*021e*/ 	.byte	0x3f
	.zero		1


	//   ....[26]....
        /*0220*/ 	.word	0x00008600
        /*0224*/ 	.word	0x00000006
        /*0228*/ 	.word	0x00000000
        /*022c*/ 	.short	0x010a
        /*022e*/ 	.byte	0x3f
	.zero		1


	//   ....[27]....
        /*0230*/ 	.word	0x00008690
        /*0234*/ 	.word	0x00000009
        /*0238*/ 	.word	0x00000000
        /*023c*/ 	.short	0x010a
        /*023e*/ 	.byte	0x3f
	.zero		1


	//   ....[28]....
        /*0240*/ 	.word	0x00008720
        /*0244*/ 	.word	0x00000006
        /*0248*/ 	.word	0x00000000
        /*024c*/ 	.short	0x010a
        /*024e*/ 	.byte	0x3f
	.zero		1


	//   ....[29]....
        /*0250*/ 	.word	0x000087b0
        /*0254*/ 	.word	0x00000009
        /*0258*/ 	.word	0x00000000
        /*025c*/ 	.short	0x010a
        /*025e*/ 	.byte	0x3f
	.zero		1


	//   ....[30]....
        /*0260*/ 	.word	0x00008840
        /*0264*/ 	.word	0x00000003
        /*0268*/ 	.word	0x00000000
        /*026c*/ 	.short	0x010a
        /*026e*/ 	.byte	0x3f
	.zero		1


	//   ....[31]....
        /*0270*/ 	.word	0x000088a0
        /*0274*/ 	.word	0x00000003
        /*0278*/ 	.word	0x00000000
        /*027c*/ 	.short	0x010a
        /*027e*/ 	.byte	0x3f
	.zero		1


	//   ....[32]....
        /*0280*/ 	.word	0x00008900
        /*0284*/ 	.word	0x00000004
        /*0288*/ 	.word	0x00000000
        /*028c*/ 	.short	0x010a
        /*028e*/ 	.byte	0x3f
	.zero		1


	//   ....[33]....
        /*0290*/ 	.word	0x000089d0
        /*0294*/ 	.word	0x0000000e
        /*0298*/ 	.word	0x00000038
        /*029c*/ 	.short	0x010a
        /*029e*/ 	.byte	0x3f
	.zero		1


	//   ....[34]....
        /*02a0*/ 	.word	0x00008aa0
        /*02a4*/ 	.word	0x00000007
        /*02a8*/ 	.word	0x00000000
        /*02ac*/ 	.short	0x010a
        /*02ae*/ 	.byte	0x3f
	.zero		1


	//   ....[35]....
        /*02b0*/ 	.word	0x00008af0
        /*02b4*/ 	.word	0x00000009
        /*02b8*/ 	.word	0x00000000
        /*02bc*/ 	.short	0x010a
        /*02be*/ 	.byte	0x3f
	.zero		1


	//   ....[36]....
        /*02c0*/ 	.word	0x00008b40
        /*02c4*/ 	.word	0x00000006
        /*02c8*/ 	.word	0x00000000
        /*02cc*/ 	.short	0x010a
        /*02ce*/ 	.byte	0x3f
	.zero		1


	//   ....[37]....
        /*02d0*/ 	.word	0x00008b90
        /*02d4*/ 	.word	0x00000009
        /*02d8*/ 	.word	0x00000000
        /*02dc*/ 	.short	0x010a
        /*02de*/ 	.byte	0x3f
	.zero		1


	//   ....[38]....
        /*02e0*/ 	.word	0x00008be0
        /*02e4*/ 	.word	0x00000006
        /*02e8*/ 	.word	0x00000000
        /*02ec*/ 	.short	0x010a
        /*02ee*/ 	.byte	0x3f
	.zero		1


	//   ....[39]....
        /*02f0*/ 	.word	0x00008c30
        /*02f4*/ 	.word	0x00000009
        /*02f8*/ 	.word	0x00000000
        /*02fc*/ 	.short	0x010a
        /*02fe*/ 	.byte	0x3f
	.zero		1


	//----- nvinfo : EIATTR_NUM_MBARRIERS
	.align		4
.L_35:
        /*0300*/ 	.byte	0x03, 0x38
        /*0302*/ 	.short	0x0010


	//----- nvinfo : EIATTR_EXIT_INSTR_OFFSETS
	.align		4
        /*0304*/ 	.byte	0x04, 0x1c
        /*0306*/ 	.short	(.L_37 - .L_36)


	//   ....[0]....
.L_36:
        /*0308*/ 	.word	0x000006d0


	//   ....[1]....
        /*030c*/ 	.word	0x00000fa0


	//   ....[2]....
        /*0310*/ 	.word	0x00007100


	//   ....[3]....
        /*0314*/ 	.word	0x00007730


	//   ....[4]....
        /*0318*/ 	.word	0x00008890


	//----- nvinfo : EIATTR_MAX_THREADS
	.align		4
.L_37:
        /*031c*/ 	.byte	0x04, 0x05
        /*031e*/ 	.short	(.L_39 - .L_38)
.L_38:
        /*0320*/ 	.word	0x00000180
        /*0324*/ 	.word	0x00000001
        /*0328*/ 	.word	0x00000001


	//----- nvinfo : EIATTR_CRS_STACK_SIZE
	.align		4
.L_39:
        /*032c*/ 	.byte	0x04, 0x1e
        /*032e*/ 	.short	(.L_41 - .L_40)
.L_40:
        /*0330*/ 	.word	0x00000000


	//----- nvinfo : EIATTR_CBANK_PARAM_SIZE
	.align		4
.L_41:
        /*0334*/ 	.byte	0x03, 0x19
        /*0336*/ 	.short	0x0470


	//----- nvinfo : EIATTR_PARAM_CBANK
	.align		4
        /*0338*/ 	.byte	0x04, 0x0a
        /*033a*/ 	.short	(.L_43 - .L_42)
	.align		4
.L_42:
        /*033c*/ 	.word	index@(.nv.constant0._ZN7cutlass13device_kernelINS_4gemm6kernel13GemmUniversalIN4cute5tupleIJiiiiEEENS1_10collective13CollectiveMmaINS1_34MainloopSm90TmaGmmaWarpSpecializedILi7ENS5_IJNS4_1CILi1EEESB_SB_EEENS1_35KernelTmaWarpSpecializedCooperativeEEENS5_IJNSA_ILi256EEENSA_ILi64EEENSA_ILi32EEEEEENS_10bfloat16_tENS5_IJlSB_lEEESJ_SK_NS4_8TiledMMAINS4_8MMA_AtomIJNS4_4SM904GMMA27MMA_64x64x16_F32BF16BF16_SSILNSO_5MajorE0ELSQ_0ELNSO_7ScaleInE1ELSR_1EEEEEENS4_6LayoutINS5_IJNSA_ILi2EEESB_SB_EEENS5_IJSB_NSA_ILi0EEESX_EEEEENS5_IJNS4_10UnderscoreES10_S10_EEEEENS4_13SM90_TMA_LOADENS4_14ComposedLayoutINS4_7SwizzleILi2ELi4ELi3EEENS4_18smem_ptr_flag_bitsILi16EEENSU_INS5_IJNSA_ILi8EEESH_EEENS5_IJSH_SB_EEEEEEEvNS4_8identityES13_S1D_vS1E_EENS_8epilogue10collective6detail29Sm90TmaWarpSpecializedAdapterINS1H_15DefaultEpilogueISJ_SK_SK_NS1G_6thread17LinearCombinationISJ_Li1EffLNS1L_9ScaleType4KindE0ELNS_15FloatRoundStyleE2ESJ_EENS1_15EpilogueDefaultEEEEEvvEEEEvNT_6ParamsE)
        /*0340*/ 	.short	0x0210
        /*0342*/ 	.short	0x0470


	//----- nvinfo : EIATTR_SW_WAR
	.align		4
.L_43:
        /*0344*/ 	.byte	0x04, 0x36
        /*0346*/ 	.short	(.L_45 - .L_44)
.L_44:
        /*0348*/ 	.word	0x00000008
.L_45:


//--------------------- .nv.callgraph             --------------------------
	.section	.nv.callgraph,"",@"SHT_CUDA_CALLGRAPH"
	.align	4
	.sectionentsize	8
	.align		4
        /*0000*/ 	.word	0x00000000
	.align		4
        /*0004*/ 	.word	0xffffffff
	.align		4
        /*0008*/ 	.word	index@(_ZN7cutlass13device_kernelINS_4gemm6kernel13GemmUniversalIN4cute5tupleIJiiiiEEENS1_10collective13CollectiveMmaINS1_34MainloopSm90TmaGmmaWarpSpecializedILi7ENS5_IJNS4_1CILi1EEESB_SB_EEENS1_35KernelTmaWarpSpecializedCooperativeEEENS5_IJNSA_ILi256EEENSA_ILi64EEENSA_ILi32EEEEEENS_10bfloat16_tENS5_IJlSB_lEEESJ_SK_NS4_8TiledMMAINS4_8MMA_AtomIJNS4_4SM904GMMA27MMA_64x64x16_F32BF16BF16_SSILNSO_5MajorE0ELSQ_0ELNSO_7ScaleInE1ELSR_1EEEEEENS4_6LayoutINS5_IJNSA_ILi2EEESB_SB_EEENS5_IJSB_NSA_ILi0EEESX_EEEEENS5_IJNS4_10UnderscoreES10_S10_EEEEENS4_13SM90_TMA_LOADENS4_14ComposedLayoutINS4_7SwizzleILi2ELi4ELi3EEENS4_18smem_ptr_flag_bitsILi16EEENSU_INS5_IJNSA_ILi8EEESH_EEENS5_IJSH_SB_EEEEEEEvNS4_8identityES13_S1D_vS1E_EENS_8epilogue10collective6detail29Sm90TmaWarpSpecializedAdapterINS1H_15DefaultEpilogueISJ_SK_SK_NS1G_6thread17LinearCombinationISJ_Li1EffLNS1L_9ScaleType4KindE0ELNS_15FloatRoundStyleE2ESJ_EENS1_15EpilogueDefaultEEEEEvvEEEEvNT_6ParamsE)
	.align		4
        /*000c*/ 	.word	index@(__assertfail)
	.align		4
        /*0010*/ 	.word	0x00000000
	.align		4
        /*0014*/ 	.word	0xfffffffe
	.align		4
        /*0018*/ 	.word	0x00000000
	.align		4
        /*001c*/ 	.word	0xfffffffd
	.align		4
        /*0020*/ 	.word	0x00000000
	.align		4
        /*0024*/ 	.word	0xfffffffc


//--------------------- .nv.constant4             --------------------------
	.section	.nv.constant4,"a",@progbits
	.align	8
	.align		8
.nv.constant4:
        /*0000*/ 	.dword	__assertfail
	.align		8
        /*0008*/ 	.dword	__unnamed_1
	.align		8
        /*0010*/ 	.dword	_ZN40_INTERNAL_22a934f0_4_k_cu_27156dc1_284594cuda3std3__45__cpo5beginE
	.align		8
        /*0018*/ 	.dword	_ZN40_INTERNAL_22a934f0_4_k_cu_27156dc1_284594cuda3std3__45__cpo3endE
	.align		8
        /*0020*/ 	.dword	_ZN40_INTERNAL_22a934f0_4_k_cu_27156dc1_284594cuda3std3__45__cpo6cbeginE
	.align		8
        /*0028*/ 	.dword	_ZN40_INTERNAL_22a934f0_4_k_cu_27156dc1_284594cuda3std3__45__cpo4cendE
	.align		8
        /*0030*/ 	.dword	_ZN40_INTERNAL_22a934f0_4_k_cu_27156dc1_284594cuda3std3__442_GLOBAL__N__22a934f0_4_k_cu_27156dc1_284596ignoreE
	.align		8
        /*0038*/ 	.dword	_ZN40_INTERNAL_22a934f0_4_k_cu_27156dc1_284594cuda3std3__419piecewise_constructE
	.align		8
        /*0040*/ 	.dword	_ZN40_INTERNAL_22a934f0_4_k_cu_27156dc1_284594cuda3std3__48in_placeE
	.align		8
        /*0048*/ 	.dword	_ZN40_INTERNAL_22a934f0_4_k_cu_27156dc1_284594cuda3std6ranges3__45__cpo4swapE
	.align		8
        /*0050*/ 	.dword	_ZN40_INTERNAL_22a934f0_4_k_cu_27156dc1_284594cuda3std6ranges3__45__cpo9iter_moveE
	.align		8
        /*0058*/ 	.dword	_ZN40_INTERNAL_22a934f0_4_k_cu_27156dc1_284594cute7productE
	.align		8
        /*0060*/ 	.dword	_ZN40_INTERNAL_22a934f0_4_k_cu_27156dc1_284594cute1_E
	.align		8
        /*0068*/ 	.dword	$str$22
	.align		8
        /*0070*/ 	.dword	$str$23


//--------------------- .text._ZN7cutlass13device_kernelINS_4gemm6kernel13GemmUniversalIN4cute5tupleIJiiiiEEENS1_10collective13CollectiveMmaINS1_34MainloopSm90TmaGmmaWarpSpecializedILi7ENS5_IJNS4_1CILi1EEESB_SB_EEENS1_35KernelTmaWarpSpecializedCooperativeEEENS5_IJNSA_ILi256EEENSA_ILi64EEENSA_ILi32EEEEEENS_10bfloat16_tENS5_IJlSB_lEEESJ_SK_NS4_8TiledMMAINS4_8MMA_AtomIJNS4_4SM904GMMA27MMA_64x64x16_F32BF16BF16_SSILNSO_5MajorE0ELSQ_0ELNSO_7ScaleInE1ELSR_1EEEEEENS4_6LayoutINS5_IJNSA_ILi2EEESB_SB_EEENS5_IJSB_NSA_ILi0EEESX_EEEEENS5_IJNS4_10UnderscoreES10_S10_EEEEENS4_13SM90_TMA_LOADENS4_14ComposedLayoutINS4_7SwizzleILi2ELi4ELi3EEENS4_18smem_ptr_flag_bitsILi16EEENSU_INS5_IJNSA_ILi8EEESH_EEENS5_IJSH_SB_EEEEEEEvNS4_8identityES13_S1D_vS1E_EENS_8epilogue10collective6detail29Sm90TmaWarpSpecializedAdapterINS1H_15DefaultEpilogueISJ_SK_SK_NS1G_6thread17LinearCombinationISJ_Li1EffLNS1L_9ScaleType4KindE0ELNS_15FloatRoundStyleE2ESJ_EENS1_15EpilogueDefaultEEEEEvvEEEEvNT_6ParamsE --------------------------
	.section	.text._ZN7cutlass13device_kernelINS_4gemm6kernel13GemmUniversalIN4cute5tupleIJiiiiEEENS1_10collective13CollectiveMmaINS1_34MainloopSm90TmaGmmaWarpSpecializedILi7ENS5_IJNS4_1CILi1EEESB_SB_EEENS1_35KernelTmaWarpSpecializedCooperativeEEENS5_IJNSA_ILi256EEENSA_ILi64EEENSA_ILi32EEEEEENS_10bfloat16_tENS5_IJlSB_lEEESJ_SK_NS4_8TiledMMAINS4_8MMA_AtomIJNS4_4SM904GMMA27MMA_64x64x16_F32BF16BF16_SSILNSO_5MajorE0ELSQ_0ELNSO_7ScaleInE1ELSR_1EEEEEENS4_6LayoutINS5_IJNSA_ILi2EEESB_SB_EEENS5_IJSB_NSA_ILi0EEESX_EEEEENS5_IJNS4_10UnderscoreES10_S10_EEEEENS4_13SM90_TMA_LOADENS4_14ComposedLayoutINS4_7SwizzleILi2ELi4ELi3EEENS4_18smem_ptr_flag_bitsILi16EEENSU_INS5_IJNSA_ILi8EEESH_EEENS5_IJSH_SB_EEEEEEEvNS4_8identityES13_S1D_vS1E_EENS_8epilogue10collective6detail29Sm90TmaWarpSpecializedAdapterINS1H_15DefaultEpilogueISJ_SK_SK_NS1G_6thread17LinearCombinationISJ_Li1EffLNS1L_9ScaleType4KindE0ELNS_15FloatRoundStyleE2ESJ_EENS1_15EpilogueDefaultEEEEEvvEEEEvNT_6ParamsE,"ax",@progbits
	.align	128
.text._ZN7cutlass13device_kernelINS_4gemm6kernel13GemmUniversalIN4cute5tupleIJiiiiEEENS1_10collective13CollectiveMmaINS1_34MainloopSm90TmaGmmaWarpSpecializedILi7ENS5_IJNS4_1CILi1EEESB_SB_EEENS1_35KernelTmaWarpSpecializedCooperativeEEENS5_IJNSA_ILi256EEENSA_ILi64EEENSA_ILi32EEEEEENS_10bfloat16_tENS5_IJlSB_lEEESJ_SK_NS4_8TiledMMAINS4_8MMA_AtomIJNS4_4SM904GMMA27MMA_64x64x16_F32BF16BF16_SSILNSO_5MajorE0ELSQ_0ELNSO_7ScaleInE1ELSR_1EEEEEENS4_6LayoutINS5_IJNSA_ILi2EEESB_SB_EEENS5_IJSB_NSA_ILi0EEESX_EEEEENS5_IJNS4_10UnderscoreES10_S10_EEEEENS4_13SM90_TMA_LOADENS4_14ComposedLayoutINS4_7SwizzleILi2ELi4ELi3EEENS4_18smem_ptr_flag_bitsILi16EEENSU_INS5_IJNSA_ILi8EEESH_EEENS5_IJSH_SB_EEEEEEEvNS4_8identityES13_S1D_vS1E_EENS_8epilogue10collective6detail29Sm90TmaWarpSpecializedAdapterINS1H_15DefaultEpilogueISJ_SK_SK_NS1G_6thread17LinearCombinationISJ_Li1EffLNS1L_9ScaleType4KindE0ELNS_15FloatRoundStyleE2ESJ_EENS1_15EpilogueDefaultEEEEEvvEEEEvNT_6ParamsE:
        .type           _ZN7cutlass13device_kernelINS_4gemm6kernel13GemmUniversalIN4cute5tupleIJiiiiEEENS1_10collective13CollectiveMmaINS1_34MainloopSm90TmaGmmaWarpSpecializedILi7ENS5_IJNS4_1CILi1EEESB_SB_EEENS1_35KernelTmaWarpSpecializedCooperativeEEENS5_IJNSA_ILi256EEENSA_ILi64EEENSA_ILi32EEEEEENS_10bfloat16_tENS5_IJlSB_lEEESJ_SK_NS4_8TiledMMAINS4_8MMA_AtomIJNS4_4SM904GMMA27MMA_64x64x16_F32BF16BF16_SSILNSO_5MajorE0ELSQ_0ELNSO_7ScaleInE1ELSR_1EEEEEENS4_6LayoutINS5_IJNSA_ILi2EEESB_SB_EEENS5_IJSB_NSA_ILi0EEESX_EEEEENS5_IJNS4_10UnderscoreES10_S10_EEEEENS4_13SM90_TMA_LOADENS4_14ComposedLayoutINS4_7SwizzleILi2ELi4ELi3EEENS4_18smem_ptr_flag_bitsILi16EEENSU_INS5_IJNSA_ILi8EEESH_EEENS5_IJSH_SB_EEEEEEEvNS4_8identityES13_S1D_vS1E_EENS_8epilogue10collective6detail29Sm90TmaWarpSpecializedAdapterINS1H_15DefaultEpilogueISJ_SK_SK_NS1G_6thread17LinearCombinationISJ_Li1EffLNS1L_9ScaleType4KindE0ELNS_15FloatRoundStyleE2ESJ_EENS1_15EpilogueDefaultEEEEEvvEEEEvNT_6ParamsE,@function
        .size           _ZN7cutlass13device_kernelINS_4gemm6kernel13GemmUniversalIN4cute5tupleIJiiiiEEENS1_10collective13CollectiveMmaINS1_34MainloopSm90TmaGmmaWarpSpecializedILi7ENS5_IJNS4_1CILi1EEESB_SB_EEENS1_35KernelTmaWarpSpecializedCooperativeEEENS5_IJNSA_ILi256EEENSA_ILi64EEENSA_ILi32EEEEEENS_10bfloat16_tENS5_IJlSB_lEEESJ_SK_NS4_8TiledMMAINS4_8MMA_AtomIJNS4_4SM904GMMA27MMA_64x64x16_F32BF16BF16_SSILNSO_5MajorE0ELSQ_0ELNSO_7ScaleInE1ELSR_1EEEEEENS4_6LayoutINS5_IJNSA_ILi2EEESB_SB_EEENS5_IJSB_NSA_ILi0EEESX_EEEEENS5_IJNS4_10UnderscoreES10_S10_EEEEENS4_13SM90_TMA_LOADENS4_14ComposedLayoutINS4_7SwizzleILi2ELi4ELi3EEENS4_18smem_ptr_flag_bitsILi16EEENSU_INS5_IJNSA_ILi8EEESH_EEENS5_IJSH_SB_EEEEEEEvNS4_8identityES13_S1D_vS1E_EENS_8epilogue10collective6detail29Sm90TmaWarpSpecializedAdapterINS1H_15DefaultEpilogueISJ_SK_SK_NS1G_6thread17LinearCombinationISJ_Li1EffLNS1L_9ScaleType4KindE0ELNS_15FloatRoundStyleE2ESJ_EENS1_15EpilogueDefaultEEEEEvvEEEEvNT_6ParamsE,(.L_x_198 - _ZN7cutlass13device_kernelINS_4gemm6kernel13GemmUniversalIN4cute5tupleIJiiiiEEENS1_10collective13CollectiveMmaINS1_34MainloopSm90TmaGmmaWarpSpecializedILi7ENS5_IJNS4_1CILi1EEESB_SB_EEENS1_35KernelTmaWarpSpecializedCooperativeEEENS5_IJNSA_ILi256EEENSA_ILi64EEENSA_ILi32EEEEEENS_10bfloat16_tENS5_IJlSB_lEEESJ_SK_NS4_8TiledMMAINS4_8MMA_AtomIJNS4_4SM904GMMA27MMA_64x64x16_F32BF16BF16_SSILNSO_5MajorE0ELSQ_0ELNSO_7ScaleInE1ELSR_1EEEEEENS4_6LayoutINS5_IJNSA_ILi2EEESB_SB_EEENS5_IJSB_NSA_ILi0EEESX_EEEEENS5_IJNS4_10UnderscoreES10_S10_EEEEENS4_13SM90_TMA_LOADENS4_14ComposedLayoutINS4_7SwizzleILi2ELi4ELi3EEENS4_18smem_ptr_flag_bitsILi16EEENSU_INS5_IJNSA_ILi8EEESH_EEENS5_IJSH_SB_EEEEEEEvNS4_8identityES13_S1D_vS1E_EENS_8epilogue10collective6detail29Sm90TmaWarpSpecializedAdapterINS1H_15DefaultEpilogueISJ_SK_SK_NS1G_6thread17LinearCombinationISJ_Li1EffLNS1L_9ScaleType4KindE0ELNS_15FloatRoundStyleE2ESJ_EENS1_15EpilogueDefaultEEEEEvvEEEEvNT_6ParamsE)
        .other          _ZN7cutlass13device_kernelINS_4gemm6kernel13GemmUniversalIN4cute5tupleIJiiiiEEENS1_10collective13CollectiveMmaINS1_34MainloopSm90TmaGmmaWarpSpecializedILi7ENS5_IJNS4_1CILi1EEESB_SB_EEENS1_35KernelTmaWarpSpecializedCooperativeEEENS5_IJNSA_ILi256EEENSA_ILi64EEENSA_ILi32EEEEEENS_10bfloat16_tENS5_IJlSB_lEEESJ_SK_NS4_8TiledMMAINS4_8MMA_AtomIJNS4_4SM904GMMA27MMA_64x64x16_F32BF16BF16_SSILNSO_5MajorE0ELSQ_0ELNSO_7ScaleInE1ELSR_1EEEEEENS4_6LayoutINS5_IJNSA_ILi2EEESB_SB_EEENS5_IJSB_NSA_ILi0EEESX_EEEEENS5_IJNS4_10UnderscoreES10_S10_EEEEENS4_13SM90_TMA_LOADENS4_14ComposedLayoutINS4_7SwizzleILi2ELi4ELi3EEENS4_18smem_ptr_flag_bitsILi16EEENSU_INS5_IJNSA_ILi8EEESH_EEENS5_IJSH_SB_EEEEEEEvNS4_8identityES13_S1D_vS1E_EENS_8epilogue10collective6detail29Sm90TmaWarpSpecializedAdapterINS1H_15DefaultEpilogueISJ_SK_SK_NS1G_6thread17LinearCombinationISJ_Li1EffLNS1L_9ScaleType4KindE0ELNS_15FloatRoundStyleE2ESJ_EENS1_15EpilogueDefaultEEEEEvvEEEEvNT_6ParamsE,@"STO_CUDA_ENTRY STV_DEFAULT"
_ZN7cutlass13device_kernelINS_4gemm6kernel13GemmUniversalIN4cute5tupleIJiiiiEEENS1_10collective13CollectiveMmaINS1_34MainloopSm90TmaGmmaWarpSpecializedILi7ENS5_IJNS4_1CILi1EEESB_SB_EEENS1_35KernelTmaWarpSpecializedCooperativeEEENS5_IJNSA_ILi256EEENSA_ILi64EEENSA_ILi32EEEEEENS_10bfloat16_tENS5_IJlSB_lEEESJ_SK_NS4_8TiledMMAINS4_8MMA_AtomIJNS4_4SM904GMMA27MMA_64x64x16_F32BF16BF16_SSILNSO_5MajorE0ELSQ_0ELNSO_7ScaleInE1ELSR_1EEEEEENS4_6LayoutINS5_IJNSA_ILi2EEESB_SB_EEENS5_IJSB_NSA_ILi0EEESX_EEEEENS5_IJNS4_10UnderscoreES10_S10_EEEEENS4_13SM90_TMA_LOADENS4_14ComposedLayoutINS4_7SwizzleILi2ELi4ELi3EEENS4_18smem_ptr_flag_bitsILi16EEENSU_INS5_IJNSA_ILi8EEESH_EEENS5_IJSH_SB_EEEEEEEvNS4_8identityES13_S1D_vS1E_EENS_8epilogue10collective6detail29Sm90TmaWarpSpecializedAdapterINS1H_15DefaultEpilogueISJ_SK_SK_NS1G_6thread17LinearCombinationISJ_Li1EffLNS1L_9ScaleType4KindE0ELNS_15FloatRoundStyleE2ESJ_EENS1_15EpilogueDefaultEEEEEvvEEEEvNT_6ParamsE:
[----:B------:R-:W0:Y:S01]  /*0000*/  LDC R1, c[0x0][0x28] ;  /* 0x00000a00ff017b82 */ /* 0x000e220000000800 */
[----:B------:R-:W1:Y:S01]  /*0010*/  S2R R3, SR_TID.X ;  /* 0x0000000000037919 */ /* 0x000e620000002100 */
[----:B------:R-:W-:Y:S01]  /*0020*/  ELECT P0, URZ, PT ;  /* 0x00000000003f782f */ /* 0x000fe20003800000 */
[----:B------:R-:W-:Y:S01]  /*0030*/  BSSY B0, `(.L_x_0) ;  /* 0x000000f000007945 */ /* 0x000fe20003800000 */
[--C-:B-1----:R-:W-:Y:S02]  /*0040*/  SHF.R.U32.HI R0, RZ, 0x5, R3.reuse ;  /* 0x00000005ff007819 */ /* 0x102fe40000011603 */
[----:B------:R-:W-:-:S03]  /*0050*/  SHF.R.U32.HI R14, RZ, 0x7, R3 ;  /* 0x00000007ff0e7819 */ /* 0x000fc60000011603 */
[----:B------:R-:W1:Y:S04]  /*0060*/  SHFL.IDX PT, R4, R0, RZ, 0x1f ;  /* 0x00001fff00047589 */ /* 0x000e6800000e0000 */
[----:B------:R2:W3:Y:S01]  /*0070*/  SHFL.IDX PT, R10, R14, RZ, 0x1f ;  /* 0x00001fff0e0a7589 */ /* 0x0004e200000e0000 */
[----:B-1----:R-:W-:-:S13]  /*0080*/  ISETP.NE.OR P0, PT, R4, RZ, !P0 ;  /* 0x000000ff0400720c */ /* 0x002fda0004705670 */
[----:B0-23--:R-:W-:Y:S05]  /*0090*/  @P0 BRA `(.L_x_1) ;  /* 0x0000000000200947 */ /* 0x00dfea0003800000 */
[----:B------:R-:W-:Y:S02]  /*00a0*/  ULDC.64 UR4, c[0x0][0x198] ;  /* 0x0000660000047ab9 */ /* 0x000fe40000000a00 */
[----:B------:R-:W-:Y:S02]  /*00b0*/  UIADD3 UR6, UP0, UR4, 0xf0, URZ ;  /* 0x000000f004067890 */ /* 0x000fe4000ff1e03f */
[----:B------:R-:W-:Y:S02]  /*00c0*/  UIADD3 UR4, UP1, UR4, 0x1f0, URZ ;  /* 0x000001f004047890 */ /* 0x000fe4000ff3e03f */
[----:B------:R-:W-:Y:S02]  /*00d0*/  UIADD3.X UR7, URZ, UR5, URZ, UP0, !UPT ;  /* 0x000000053f077290 */ /* 0x000fe400087fe43f */
[----:B------:R-:W-:-:S07]  /*00e0*/  UIADD3.X UR5, URZ, UR5, URZ, UP1, !UPT ;  /* 0x000000053f057290 */ /* 0x000fce0008ffe43f */
[----:B------:R0:W-:Y:S02]  /*00f0*/  UTMACCTL.PF [UR6] ;  /* 0x00000000060079b9 */ /* 0x0001e40008040000 */
[----:B------:R0:W-:Y:S02]  /*0100*/  UTMACCTL.PF [UR4] ;  /* 0x00000000040079b9 */ /* 0x0001e40008040000 */
[----:B0-----:R-:W-:Y:S01]  /*0110*/  NOP ;  /* 0x0000000000007918 */ /* 0x001fe20000000000 */
.L_x_1:
[----:B------:R-:W-:Y:S05]  /*0120*/  BSYNC B0 ;  /* 0x0000000000007941 */ /* 0x000fea0003800000 */
.L_x_0:
[----:B------:R-:W0:Y:S02]  /*0130*/  SHFL.IDX PT, R2, R0, RZ, 0x1f ;  /* 0x00001fff00027589 */ /* 0x000e2400000e0000 */
[----:B0-----:R-:W-:-:S13]  /*0140*/  ISETP.NE.AND P0, PT, R2, RZ, PT ;  /* 0x000000ff0200720c */ /* 0x001fda0003f05270 */
[----:B------:R-:W-:Y:S05]  /*0150*/  @P0 BRA `(.L_x_2) ;  /* 0x0000000000700947 */ /* 0x000fea0003800000 */
[----:B------:R-:W0:Y:S01]  /*0160*/  S2UR UR8, SR_CgaCtaId ;  /* 0x00000000000879c3 */ /* 0x000e220000008800 */
[----:B------:R-:W-:Y:S01]  /*0170*/  UMOV UR4, 0x400 ;  /* 0x0000040000047882 */ /* 0x000fe20000000000 */
[----:B------:R-:W-:Y:S01]  /*0180*/  UMOV UR5, 0x1 ;  /* 0x0000000100057882 */ /* 0x000fe20000000000 */
[----:B------:R-:W-:Y:S01]  /*0190*/  UMOV UR6, 0x100 ;  /* 0x0000010000067882 */ /* 0x000fe20000000000 */
[----:B------:R-:W-:Y:S01]  /*01a0*/  ELECT P0, URZ, PT ;  /* 0x00000000003f782f */ /* 0x000fe20003800000 */
[----:B------:R-:W-:-:S04]  /*01b0*/  UIADD3 UR6, -UR6, 0x100000, URZ ;  /* 0x0010000006067890 */ /* 0x000fc8000fffe13f */
[----:B------:R-:W-:Y:S02]  /*01c0*/  USHF.L.U32 UR7, UR6, 0xb, URZ ;  /* 0x0000000b06077899 */ /* 0x000fe4000800063f */
[----:B------:R-:W-:Y:S02]  /*01d0*/  USHF.L.U32 UR6, UR6, 0x1, URZ ;  /* 0x0000000106067899 */ /* 0x000fe4000800063f */
[----:B0-----:R-:W-:Y:S02]  /*01e0*/  ULEA UR8, UR8, UR4, 0x18 ;  /* 0x0000000408087291 */ /* 0x001fe4000f8ec03f */
[----:B------:R-:W-:-:S04]  /*01f0*/  UIADD3 UR4, -UR5, 0x100000, URZ ;  /* 0x0010000005047890 */ /* 0x000fc8000fffe13f */
[----:B------:R-:W-:Y:S02]  /*0200*/  USHF.L.U32 UR5, UR4, 0xb, URZ ;  /* 0x0000000b04057899 */ /* 0x000fe4000800063f */
[----:B------:R-:W-:Y:S01]  /*0210*/  USHF.L.U32 UR4, UR4, 0x1, URZ ;  /* 0x0000000104047899 */ /* 0x000fe2000800063f */
[----:B------:R-:W0:Y:S11]  /*0220*/  FENCE.VIEW.ASYNC.S ;  /* 0x00000000000073c6 */ /* 0x000e360000000000 */
[----:B0-----:R0:W1:Y:S01]  /*0230*/  SYNCS.EXCH.64 URZ, [UR8], UR4 ;  /* 0x00000004083f75b2 */ /* 0x0010620008000100 */
[----:B------:R0:W2:Y:S01]  /*0240*/  SYNCS.EXCH.64 URZ, [UR8+0x38], UR6 ;  /* 0x00003806083f75b2 */ /* 0x0000a20008000100 */
[----:B------:R0:W3:Y:S01]  /*0250*/  SYNCS.EXCH.64 URZ, [UR8+0x8], UR4 ;  /* 0x00000804083f75b2 */ /* 0x0000e20008000100 */
[----:B------:R0:W4:Y:S01]  /*0260*/  SYNCS.EXCH.64 URZ, [UR8+0x40], UR6 ;  /* 0x00004006083f75b2 */ /* 0x0001220008000100 */
[----:B------:R0:W0:Y:S01]  /*0270*/  SYNCS.EXCH.64 URZ, [UR8+0x10], UR4 ;  /* 0x00001004083f75b2 */ /* 0x0000220008000100 */
        /* <DEDUP_REMOVED lines=9> */
[----:B------:R-:W-:Y:S01]  /*0310*/  NOP ;  /* 0x0000000000007918 */ /* 0x000fe20000000000 */
.L_x_2:
[----:B------:R-:W5:Y:S01]  /*0320*/  SHFL.IDX PT, R0, R0, RZ, 0x1f ;  /* 0x00001fff00007589 */ /* 0x000f6200000e0000 */
[----:B------:R-:W1:Y:S01]  /*0330*/  LDC R2, c[0x0][0x65c] ;  /* 0x00019700ff027b82 */ /* 0x000e620000000800 */
[----:B------:R-:W-:Y:S02]  /*0340*/  ELECT P0, URZ, PT ;  /* 0x00000000003f782f */ /* 0x000fe40003800000 */
[----:B------:R-:W-:Y:S01]  /*0350*/  LOP3.LUT R7, R7, 0xfffff7ff, RZ, 0xc0, !PT ;  /* 0xfffff7ff07077812 */ /* 0x000fe200078ec0ff */
[----:B------:R-:W2:Y:S01]  /*0360*/  S2R R5, SR_CTAID.Y ;  /* 0x0000000000057919 */ /* 0x000ea20000002600 */
[----:B0-----:R-:W-:Y:S01]  /*0370*/  UMOV UR4, 0x20 ;  /* 0x0000002000047882 */ /* 0x001fe20000000000 */
[----:B------:R-:W-:Y:S01]  /*0380*/  NOP ;  /* 0x0000000000007918 */ /* 0x000fe20000000000 */
[----:B------:R-:W-:Y:S01]  /*0390*/  ISETP.NE.AND P2, PT, R10, RZ, PT ;  /* 0x000000ff0a00720c */ /* 0x000fe20003f45270 */
[----:B------:R-:W0:Y:S01]  /*03a0*/  S2R R6, SR_CTAID.X ;  /* 0x0000000000067919 */ /* 0x000e220000002500 */
[----:B------:R-:W-:Y:S01]  /*03b0*/  NOP ;  /* 0x0000000000007918 */ /* 0x000fe20000000000 */
[----:B-----5:R-:W-:-:S02]  /*03c0*/  ISETP.NE.OR P0, PT, R0, RZ, !P0 ;  /* 0x000000ff0000720c */ /* 0x020fc40004705670 */
[----:B-1----:R-:W-:-:S11]  /*03d0*/  ISETP.NE.AND P3, PT, R2, 0x1, PT ;  /* 0x000000010200780c */ /* 0x002fd60003f65270 */
[----:B------:R-:W-:Y:S01]  /*03e0*/  VOTEU.ALL UP0, P0 ;  /* 0x00000000003f7886 */ /* 0x000fe20000000000 */
[----:B------:R-:W-:Y:S01]  /*03f0*/  VOTEU.ALL UP1, P0 ;  /* 0x00000000003f7886 */ /* 0x000fe20000020000 */
[----:B------:R-:W-:Y:S01]  /*0400*/  @P3 LOP3.LUT R7, R7, 0x800, RZ, 0xfc, !PT ;  /* 0x0000080007073812 */ /* 0x000fe200078efcff */
[----:B------:R-:W0:Y:S01]  /*0410*/  @P3 LDC R17, c[0x0][0x10] ;  /* 0x00000400ff113b82 */ /* 0x000e220000000800 */
[----:B------:R-:W-:Y:S01]  /*0420*/  SHF.R.S32.HI R7, RZ, 0x1f, R4 ;  /* 0x0000001fff077819 */ /* 0x000fe20000011404 */
[----:B------:R-:W-:Y:S01]  /*0430*/  @!UP0 UMOV UR6, 0x400 ;  /* 0x0000040000068882 */ /* 0x000fe20000000000 */
[----:B------:R-:W-:-:S04]  /*0440*/  @!UP0 UIADD3 UR4, -UR4, 0x100000, URZ ;  /* 0x0010000004048890 */ /* 0x000fc8000fffe13f */
[----:B------:R-:W-:Y:S02]  /*0450*/  @!UP0 USHF.L.U32 UR5, UR4, 0xb, URZ ;  /* 0x0000000b04058899 */ /* 0x000fe4000800063f */
[----:B------:R-:W-:Y:S01]  /*0460*/  @!UP0 USHF.L.U32 UR4, UR4, 0x1, URZ ;  /* 0x0000000104048899 */ /* 0x000fe2000800063f */
[----:B--2---:R-:W-:Y:S01]  /*0470*/  @P3 IMAD.MOV.U32 R8, RZ, RZ, R5 ;  /* 0x000000ffff083224 */ /* 0x004fe200078e0005 */
[----:B------:R-:W-:Y:S01]  /*0480*/  LEA.HI R7, R7, R4, RZ, 0x2 ;  /* 0x0000000407077211 */ /* 0x000fe200078f10ff */
[----:B------:R-:W-:Y:S01]  /*0490*/  @P3 IMAD.MOV.U32 R9, RZ, RZ, RZ ;  /* 0x000000ffff093224 */ /* 0x000fe200078e00ff */
[----:B------:R-:W1:Y:S02]  /*04a0*/  @!UP0 S2UR UR7, SR_CgaCtaId ;  /* 0x00000000000789c3 */ /* 0x000e640000008800 */
[----:B------:R-:W-:-:S05]  /*04b0*/  LOP3.LUT R7, R7, 0xfffffffc, RZ, 0xc0, !PT ;  /* 0xfffffffc07077812 */ /* 0x000fca00078ec0ff */
[----:B------:R-:W-:Y:S01]  /*04c0*/  IMAD.IADD R0, R4, 0x1, -R7 ;  /* 0x0000000104007824 */ /* 0x000fe200078e0a07 */
[----:B------:R-:W-:Y:S01]  /*04d0*/  LOP3.LUT R4, R3, 0x7f, RZ, 0xc0, !PT ;  /* 0x0000007f03047812 */ /* 0x000fe200078ec0ff */
[----:B------:R-:W2:Y:S01]  /*04e0*/  @!P3 LDC R11, c[0x0][0xc] ;  /* 0x00000300ff0bbb82 */ /* 0x000ea20000000800 */
[----:B------:R-:W-:Y:S02]  /*04f0*/  IMAD.MOV.U32 R7, RZ, RZ, RZ ;  /* 0x000000ffff077224 */ /* 0x000fe400078e00ff */
[----:B------:R-:W-:Y:S01]  /*0500*/  ISETP.NE.AND P1, PT, R0, 0x3, PT ;  /* 0x000000030000780c */ /* 0x000fe20003f25270 */
[----:B0-----:R-:W-:Y:S01]  /*0510*/  @P3 IMAD.WIDE.U32 R16, R6, R17, R8 ;  /* 0x0000001106103225 */ /* 0x001fe200078e0008 */
[----:B-1----:R-:W-:Y:S01]  /*0520*/  @!UP0 ULEA UR8, UR7, UR6, 0x18 ;  /* 0x0000000607088291 */ /* 0x002fe2000f8ec03f */
[----:B------:R-:W-:Y:S02]  /*0530*/  VOTEU.ALL UP0, P0 ;  /* 0x00000000003f7886 */ /* 0x000fe40000000000 */
[----:B------:R-:W-:Y:S01]  /*0540*/  ULDC UR6, c[0x0][0xc] ;  /* 0x0000030000067ab9 */ /* 0x000fe20000000800 */
[----:B------:R-:W-:Y:S01]  /*0550*/  ISETP.EQ.OR P0, PT, R0, RZ, !P1 ;  /* 0x000000ff0000720c */ /* 0x000fe20004f02670 */
[----:B------:R-:W-:-:S03]  /*0560*/  ULDC UR7, c[0x0][0x10] ;  /* 0x0000040000077ab9 */ /* 0x000fc60000000800 */
[C---:B------:R-:W-:Y:S01]  /*0570*/  ISETP.EQ.AND P0, PT, R10.reuse, RZ, P0 ;  /* 0x000000ff0a00720c */ /* 0x040fe20000702270 */
[----:B------:R-:W-:Y:S02]  /*0580*/  VIADD R10, R10, 0xffffffff ;  /* 0xffffffff0a0a7836 */ /* 0x000fe40000000000 */
[----:B--2---:R-:W-:Y:S01]  /*0590*/  @!P3 IMAD.WIDE.U32 R8, R11, R5, R6 ;  /* 0x000000050b08b225 */ /* 0x004fe200078e0006 */
[----:B------:R-:W0:Y:S02]  /*05a0*/  FENCE.VIEW.ASYNC.S ;  /* 0x00000000000073c6 */ /* 0x000e240000000000 */
[----:B0-----:R-:W3:Y:S01]  /*05b0*/  @!UP0 SYNCS.EXCH.64 URZ, [UR8+0x80], UR4 ;  /* 0x00008004083f85b2 */ /* 0x001ee20008000100 */
[----:B------:R-:W-:Y:S01]  /*05c0*/  SEL R18, RZ, 0x1, !P0 ;  /* 0x00000001ff127807 */ /* 0x000fe20004000000 */
[----:B------:R-:W-:Y:S01]  /*05d0*/  @P3 IMAD.MOV.U32 R11, RZ, RZ, RZ ;  /* 0x000000ffff0b3224 */ /* 0x000fe200078e00ff */
[----:B------:R-:W-:Y:S01]  /*05e0*/  ISETP.GE.U32.AND P1, PT, R10, 0x2, PT ;  /* 0x000000020a00780c */ /* 0x000fe20003f26070 */
[----:B------:R-:W-:-:S02]  /*05f0*/  @!P3 IMAD.MOV.U32 R16, RZ, RZ, R8 ;  /* 0x000000ffff10b224 */ /* 0x000fc400078e0008 */
[----:B------:R-:W-:Y:S01]  /*0600*/  @P3 IMAD.IADD R17, R17, 0x1, R11 ;  /* 0x0000000111113824 */ /* 0x000fe200078e020b */
[----:B------:R-:W-:Y:S01]  /*0610*/  SEL R18, R18, 0x2, P1 ;  /* 0x0000000212127807 */ /* 0x000fe20000800000 */
[----:B------:R-:W-:Y:S01]  /*0620*/  @!P3 IMAD.MOV.U32 R17, RZ, RZ, R9 ;  /* 0x000000ffff11b224 */ /* 0x000fe200078e0009 */
[----:B------:R0:W3:Y:S01]  /*0630*/  @!UP1 SYNCS.EXCH.64 URZ, [UR8+0x88], UR4 ;  /* 0x00008804083f95b2 */ /* 0x0000e20008000100 */
[----:B------:R-:W-:Y:S01]  /*0640*/  NOP ;  /* 0x0000000000007918 */ /* 0x000fe20000000000 */
[----:B0-----:R-:W-:-:S03]  /*0650*/  UIMAD.WIDE.U32 UR4, UR6, UR7, URZ ;  /* 0x00000007060472a5 */ /* 0x001fc6000f8e003f */
[----:B------:R-:W-:Y:S02]  /*0660*/  ULDC UR6, c[0x0][0x14] ;  /* 0x0000050000067ab9 */ /* 0x000fe40000000800 */
[----:B------:R-:W-:Y:S02]  /*0670*/  UIMAD.WIDE.U32 UR36, UR4, UR6, URZ ;  /* 0x00000006042472a5 */ /* 0x000fe4000f8e003f */
[----:B------:R-:W-:-:S04]  /*0680*/  UIMAD UR42, UR5, UR6, URZ ;  /* 0x00000006052a72a4 */ /* 0x000fc8000f8e023f */
[----:B------:R-:W-:Y:S01]  /*0690*/  UIADD3 UR42, UR37, UR42, URZ ;  /* 0x0000002a252a7290 */ /* 0x000fe2000fffe03f */
[----:B---34-:R-:W-:Y:S06]  /*06a0*/  BAR.SYNC.DEFER_BLOCKING 0x0 ;  /* 0x0000000000007b1d */ /* 0x018fec0000010000 */
[----:B------:R-:W-:Y:S05]  /*06b0*/  @!P2 BRA `(.L_x_3) ;  /* 0x000000680094a947 */ /* 0x000fea0003800000 */
[----:B------:R-:W-:-:S13]  /*06c0*/  ISETP.GT.U32.AND P0, PT, R10, 0x1, PT ;  /* 0x000000010a00780c */ /* 0x000fda0003f04070 */
[----:B------:R-:W-:Y:S05]  /*06d0*/  @P0 EXIT ;  /* 0x000000000000094d */ /* 0x000fea0003800000 */
[----:B------:R-:W-:Y:S01]  /*06e0*/  ULDC.64 UR4, c[0x0][0x650] ;  /* 0x0001940000047ab9 */ /* 0x000fe20000000a00 */
[----:B------:R-:W-:Y:S01]  /*06f0*/  PRMT R0, RZ, 0x7610, R0 ;  /* 0x00007610ff007816 */ /* 0x000fe20000000000 */
[----:B------:R-:W-:Y:S01]  /*0700*/  IMAD.MOV.U32 R101, RZ, RZ, -0x1 ;  /* 0xffffffffff657424 */ /* 0x000fe200078e00ff */
[----:B------:R-:W-:Y:S01]  /*0710*/  ISETP.GE.U32.AND P0, PT, R16, UR4, PT ;  /* 0x0000000410007c0c */ /* 0x000fe2000bf06070 */
[----:B------:R-:W-:Y:S02]  /*0720*/  IMAD.MOV.U32 R100, RZ, RZ, -0x1 ;  /* 0xffffffffff647424 */ /* 0x000fe400078e00ff */
[----:B------:R-:W-:Y:S01]  /*0730*/  IMAD.MOV.U32 R19, RZ, RZ, -0x1 ;  /* 0xffffffffff137424 */ /* 0x000fe200078e00ff */
[----:B------:R-:W-:-:S13]  /*0740*/  ISETP.GE.U32.AND.EX P0, PT, R17, UR5, PT, P0 ;  /* 0x0000000511007c0c */ /* 0x000fda000bf06100 */
[----:B------:R-:W-:Y:S05]  /*0750*/  @P0 BRA `(.L_x_4) ;  /* 0x0000000400580947 */ /* 0x000fea0003800000 */
[----:B------:R-:W0:Y:S01]  /*0760*/  LDC.64 R20, c[0x0][0x628] ;  /* 0x00018a00ff147b82 */ /* 0x000e220000000a00 */
[----:B------:R-:W-:Y:S02]  /*0770*/  IMAD.MOV.U32 R8, RZ, RZ, R16 ;  /* 0x000000ffff087224 */ /* 0x000fe400078e0010 */
[----:B------:R-:W-:-:S05]  /*0780*/  IMAD.MOV.U32 R9, RZ, RZ, R17 ;  /* 0x000000ffff097224 */ /* 0x000fca00078e0011 */
[----:B------:R-:W1:Y:S08]  /*0790*/  LDC R0, c[0x0][0x630] ;  /* 0x00018c00ff007b82 */ /* 0x000e700000000800 */
[----:B------:R-:W2:Y:S01]  /*07a0*/  LDC.64 R22, c[0x0][0x620] ;  /* 0x00018800ff167b82 */ /* 0x000ea20000000a00 */
[----:B0-----:R-:W-:-:S04]  /*07b0*/  ISETP.NE.U32.AND P0, PT, R20, RZ, PT ;  /* 0x000000ff1400720c */ /* 0x001fc80003f05070 */
[----:B------:R-:W-:-:S13]  /*07c0*/  ISETP.NE.AND.EX P0, PT, R21, RZ, PT, P0 ;  /* 0x000000ff1500720c */ /* 0x000fda0003f05300 */
[----:B-12---:R-:W-:Y:S05]  /*07d0*/  @!P0 BRA `(.L_x_5) ;  /* 0x0000000000288947 */ /* 0x006fea0003800000 */
[----:B------:R-:W0:Y:S02]  /*07e0*/  LDC R13, c[0x0][0x634] ;  /* 0x00018d00ff0d7b82 */ /* 0x000e240000000800 */
[----:B0-----:R-:W-:-:S05]  /*07f0*/  IADD3 R13, P0, R16, R13, RZ ;  /* 0x0000000d100d7210 */ /* 0x001fca0007f1e0ff */
[----:B------:R-:W-:-:S04]  /*0800*/  IMAD.X R15, RZ, RZ, R17, P0 ;  /* 0x000000ffff0f7224 */ /* 0x000fc800000e0611 */
[----:B------:R-:W-:-:S04]  /*0810*/  IMAD.WIDE.U32 R8, R15, R20, RZ ;  /* 0x000000140f087225 */ /* 0x000fc800078e00ff */
[----:B------:R-:W-:-:S04]  /*0820*/  IMAD.WIDE.U32 R10, P0, R13, R21, R8 ;  /* 0x000000150d0a7225 */ /* 0x000fc80007800008 */
[----:B------:R-:W-:-:S04]  /*0830*/  IMAD.WIDE.U32 R8, R13, R20, RZ ;  /* 0x000000140d087225 */ /* 0x000fc800078e00ff */
[----:B------:R-:W-:Y:S01]  /*0840*/  IMAD.X R13, RZ, RZ, RZ, P0 ;  /* 0x000000ffff0d7224 */ /* 0x000fe200000e06ff */
[----:B------:R-:W-:Y:S01]  /*0850*/  IADD3 RZ, P0, R9, R10, RZ ;  /* 0x0000000a09ff7210 */ /* 0x000fe20007f1e0ff */
[----:B------:R-:W-:-:S04]  /*0860*/  IMAD.MOV.U32 R12, RZ, RZ, R11 ;  /* 0x000000ffff0c7224 */ /* 0x000fc800078e000b */
[----:B------:R-:W-:-:S08]  /*0870*/  IMAD.WIDE.U32.X R8, R15, R21, R12, P0 ;  /* 0x000000150f087225 */ /* 0x000fd000000e040c */
.L_x_5:
[-CC-:B------:R-:W-:Y:S01]  /*0880*/  SHF.R.U64 R25, R8, R0.reuse, R9.reuse ;  /* 0x0000000008197219 */ /* 0x180fe20000001209 */
[----:B------:R-:W0:Y:S01]  /*0890*/  LDC R12, c[0x0][0x618] ;  /* 0x00018600ff0c7b82 */ /* 0x000e220000000800 */
[----:B------:R-:W-:Y:S01]  /*08a0*/  SHF.R.U32.HI R7, RZ, R0, R9 ;  /* 0x00000000ff077219 */ /* 0x000fe20000011609 */
[----:B------:R-:W-:Y:S01]  /*08b0*/  ULDC UR4, c[0x0][0x150] ;  /* 0x0000540000047ab9 */ /* 0x000fe20000000800 */
[----:B------:R-:W-:Y:S02]  /*08c0*/  IADD3 R11, P0, RZ, -R25, RZ ;  /* 0x80000019ff0b7210 */ /* 0x000fe40007f1e0ff */
[----:B------:R-:W-:-:S03]  /*08d0*/  I2FP.F32.U32 R0, R6 ;  /* 0x0000000600007245 */ /* 0x000fc60000201000 */
[----:B------:R-:W1:Y:S01]  /*08e0*/  LDC.64 R30, c[0x0][0x640] ;  /* 0x00019000ff1e7b82 */ /* 0x000e620000000a00 */
[----:B------:R-:W-:Y:S02]  /*08f0*/  IMAD.X R13, RZ, RZ, ~R7, P0 ;  /* 0x000000ffff0d7224 */ /* 0x000fe400000e0e07 */
[----:B------:R-:W-:Y:S01]  /*0900*/  FMUL R0, R0, UR4 ;  /* 0x0000000400007c20 */ /* 0x000fe20008400000 */
[----:B------:R-:W-:Y:S01]  /*0910*/  IMAD.WIDE.U32 R8, R11, R22, R16 ;  /* 0x000000160b087225 */ /* 0x000fe200078e0010 */
[----:B------:R-:W-:-:S03]  /*0920*/  ULDC UR4, c[0x0][0x154] ;  /* 0x0000550000047ab9 */ /* 0x000fc60000000800 */
[----:B------:R-:W-:Y:S01]  /*0930*/  IMAD R10, R13, R22, RZ ;  /* 0x000000160d0a7224 */ /* 0x000fe200078e02ff */
[----:B------:R-:W2:Y:S01]  /*0940*/  LDC R7, c[0x0][0x144] ;  /* 0x00005100ff077b82 */ /* 0x000ea20000000800 */
[----:B------:R-:W3:Y:S02]  /*0950*/  F2I.U32.TRUNC.NTZ R0, R0 ;  /* 0x0000000000007305 */ /* 0x000ee4000020f000 */
[----:B------:R-:W-:-:S04]  /*0960*/  IMAD R11, R11, R23, R10 ;  /* 0x000000170b0b7224 */ /* 0x000fc800078e020a */
[----:B------:R-:W-:Y:S01]  /*0970*/  IMAD.IADD R9, R9, 0x1, R11 ;  /* 0x0000000109097824 */ /* 0x000fe200078e020b */
[----:B------:R-:W4:Y:S01]  /*0980*/  LDC R24, c[0x0][0x608] ;  /* 0x00018200ff187b82 */ /* 0x000f220000000800 */
[----:B------:R-:W-:-:S03]  /*0990*/  IMAD.MOV.U32 R11, RZ, RZ, -0x1 ;  /* 0xffffffffff0b7424 */ /* 0x000fc600078e00ff */
[-CC-:B0-----:R-:W-:Y:S02]  /*09a0*/  SHF.R.U64 R22, R8, R12.reuse, R9.reuse ;  /* 0x0000000c08167219 */ /* 0x181fe40000001209 */
[----:B------:R-:W-:Y:S02]  /*09b0*/  I2FP.F32.U32 R8, R5 ;  /* 0x0000000500087245 */ /* 0x000fe40000201000 */
[----:B------:R-:W0:Y:S01]  /*09c0*/  LDC R28, c[0x0][0x658] ;  /* 0x00019600ff1c7b82 */ /* 0x000e220000000800 */
[----:B-1----:R-:W-:Y:S01]  /*09d0*/  ISETP.NE.U32.AND P0, PT, R30, RZ, PT ;  /* 0x000000ff1e00720c */ /* 0x002fe20003f05070 */
[----:B---3--:R-:W-:Y:S02]  /*09e0*/  IMAD.MOV R10, RZ, RZ, -R0 ;  /* 0x000000ffff0a7224 */ /* 0x008fe400078e0a00 */
[----:B------:R-:W-:Y:S01]  /*09f0*/  FMUL R8, R8, UR4 ;  /* 0x0000000408087c20 */ /* 0x000fe20008400000 */
[----:B------:R-:W-:Y:S02]  /*0a00*/  SHF.R.U32.HI R9, RZ, R12, R9 ;  /* 0x0000000cff097219 */ /* 0x000fe40000011609 */
[----:B------:R-:W-:Y:S01]  /*0a10*/  ISETP.NE.AND.EX P0, PT, R31, RZ, PT, P0 ;  /* 0x000000ff1f00720c */ /* 0x000fe20003f05300 */
[----:B------:R1:W3:Y:S01]  /*0a20*/  F2I.U32.TRUNC.NTZ R15, R8 ;  /* 0x00000008000f7305 */ /* 0x0002e2000020f000 */
[----:B------:R-:W1:Y:S01]  /*0a30*/  LDC R20, c[0x0][0x148] ;  /* 0x00005200ff147b82 */ /* 0x000e620000000800 */
[----:B--2---:R-:W-:-:S07]  /*0a40*/  IMAD R0, R7, R10, R6 ;  /* 0x0000000a07007224 */ /* 0x004fce00078e0206 */
[----:B------:R-:W2:Y:S01]  /*0a50*/  LDC R26, c[0x0][0x600] ;  /* 0x00018000ff1a7b82 */ /* 0x000ea20000000800 */
[-CC-:B----4-:R-:W-:Y:S02]  /*0a60*/  SHF.R.U64 R32, R22, R24.reuse, R9.reuse ;  /* 0x0000001816207219 */ /* 0x190fe40000001209 */
[----:B------:R-:W-:Y:S01]  /*0a70*/  SHF.R.U32.HI R7, RZ, R24, R9 ;  /* 0x00000018ff077219 */ /* 0x000fe20000011609 */
[----:B------:R-:W-:-:S04]  /*0a80*/  IMAD.MOV.U32 R9, RZ, RZ, 0x1 ;  /* 0x00000001ff097424 */ /* 0x000fc800078e00ff */
[----:B------:R-:W4:Y:S01]  /*0a90*/  LDC R21, c[0x0][0x648] ;  /* 0x00019200ff157b82 */ /* 0x000f220000000800 */
[-C--:B0-----:R-:W-:Y:S02]  /*0aa0*/  SHF.L.U32 R6, R11, R28.reuse, RZ ;  /* 0x0000001c0b067219 */ /* 0x081fe400000006ff */
[--C-:B------:R-:W-:Y:S02]  /*0ab0*/  SHF.R.U64 R24, R32, R28, R7.reuse ;  /* 0x0000001c20187219 */ /* 0x100fe40000001207 */
[----:B------:R-:W-:Y:S02]  /*0ac0*/  LOP3.LUT R13, RZ, R6, RZ, 0x33, !PT ;  /* 0x00000006ff0d7212 */ /* 0x000fe400078e33ff */
[-C--:B------:R-:W-:Y:S01]  /*0ad0*/  SHF.R.U32.HI R7, RZ, R28.reuse, R7 ;  /* 0x0000001cff077219 */ /* 0x080fe20000011607 */
[----:B------:R-:W0:Y:S01]  /*0ae0*/  LDC R23, c[0x0][0x638] ;  /* 0x00018e00ff177b82 */ /* 0x000e220000000800 */
[----:B------:R-:W-:Y:S01]  /*0af0*/  SHF.L.U32 R12, R9, R28, RZ ;  /* 0x0000001c090c7219 */ /* 0x000fe200000006ff */
[----:B------:R-:W-:-:S06]  /*0b00*/  IMAD.MOV.U32 R6, RZ, RZ, R24 ;  /* 0x000000ffff067224 */ /* 0x000fcc00078e0018 */
[----:B------:R-:W0:Y:S01]  /*0b10*/  LDC R101, c[0x0][0x610] ;  /* 0x00018400ff657b82 */ /* 0x000e220000000800 */
[----:B-1-3--:R-:W-:Y:S05]  /*0b20*/  @!P0 BRA `(.L_x_6) ;  /* 0x0000000000288947 */ /* 0x00afea0003800000 */
[----:B------:R-:W1:Y:S02]  /*0b30*/  LDC R11, c[0x0][0x64c] ;  /* 0x00019300ff0b7b82 */ /* 0x000e640000000800 */
[----:B-1----:R-:W-:-:S05]  /*0b40*/  IADD3 R11, P0, R24, R11, RZ ;  /* 0x0000000b180b7210 */ /* 0x002fca0007f1e0ff */
        /* <DEDUP_REMOVED lines=8> */
.L_x_6:
[----:B----4-:R-:W-:Y:S01]  /*0bd0*/  SHF.R.U64 R6, R6, R21, R7 ;  /* 0x0000001506067219 */ /* 0x010fe20000001207 */
[----:B--2---:R-:W-:Y:S01]  /*0be0*/  VIADD R7, R26, 0xffffffff ;  /* 0xffffffff1a077836 */ /* 0x004fe20000000000 */
[----:B------:R-:W-:Y:S01]  /*0bf0*/  LOP3.LUT R13, R32, R13, RZ, 0xc0, !PT ;  /* 0x0000000d200d7212 */ /* 0x000fe200078ec0ff */
[----:B------:R-:W-:Y:S02]  /*0c00*/  IMAD.MOV R15, RZ, RZ, -R15 ;  /* 0x000000ffff0f7224 */ /* 0x000fe400078e0a0f */
[----:B------:R-:W-:Y:S02]  /*0c10*/  IMAD.MOV R8, RZ, RZ, -R6 ;  /* 0x000000ffff087224 */ /* 0x000fe400078e0a06 */
[----:B------:R-:W-:Y:S01]  /*0c20*/  IMAD R13, R12, R6, R13 ;  /* 0x000000060c0d7224 */ /* 0x000fe200078e020d */
[----:B------:R-:W-:Y:S01]  /*0c30*/  LOP3.LUT R6, R22, R7, RZ, 0xc0, !PT ;  /* 0x0000000716067212 */ /* 0x000fe200078ec0ff */
[----:B------:R-:W-:Y:S02]  /*0c40*/  @P3 IMAD R0, R20, R15, R5 ;  /* 0x0000000f14003224 */ /* 0x000fe400078e0205 */
[----:B0-----:R-:W-:-:S02]  /*0c50*/  IMAD R5, R8, R23, R24 ;  /* 0x0000001708057224 */ /* 0x001fc400078e0218 */
[----:B------:R-:W-:Y:S02]  /*0c60*/  IMAD R101, R13, R101, R0 ;  /* 0x000000650d657224 */ /* 0x000fe400078e0200 */
[----:B------:R-:W-:Y:S02]  /*0c70*/  IMAD R6, R5, R26, R6 ;  /* 0x0000001a05067224 */ /* 0x000fe400078e0206 */
[----:B------:R-:W-:Y:S02]  /*0c80*/  IMAD.MOV.U32 R0, RZ, RZ, 0x1 ;  /* 0x00000001ff007424 */ /* 0x000fe400078e00ff */
[----:B------:R-:W-:Y:S01]  /*0c90*/  IMAD.MOV.U32 R19, RZ, RZ, R25 ;  /* 0x000000ffff137224 */ /* 0x000fe200078e0019 */
[----:B------:R-:W-:Y:S02]  /*0ca0*/  SEL R100, R6, R101, !P3 ;  /* 0x0000006506647207 */ /* 0x000fe40005800000 */
[----:B------:R-:W-:-:S07]  /*0cb0*/  SEL R101, R101, R6, !P3 ;  /* 0x0000000665657207 */ /* 0x000fce0005800000 */
.L_x_4:
[----:B------:R-:W-:-:S08]  /*0cc0*/  NOP ;  /* 0x0000000000007918 */ /* 0x000fd00000000000 */
[----:B------:R-:W0:Y:S02]  /*0cd0*/  USETMAXREG.TRY_ALLOC.CTAPOOL UP0, 0xe8 ;  /* 0x000000e8000079c8 */ /* 0x000e240008000600 */
[----:B0-----:R-:W-:-:S13]  /*0ce0*/  PLOP3.LUT P0, PT, PT, PT, UP0, 0x80, 0x0 ;  /* 0x000000000000781c */ /* 0x001fda0003f0f008 */
[----:B------:R-:W-:Y:S05]  /*0cf0*/  @!P0 BRA `(.L_x_4) ;  /* 0xfffffffc00f08947 */ /* 0x000fea000383ffff */
[----:B------:R-:W-:Y:S01]  /*0d00*/  ULDC.64 UR4, c[0x0][0x598] ;  /* 0x0001660000047ab9 */ /* 0x000fe20000000a00 */
[----:B------:R-:W-:Y:S01]  /*0d10*/  ULDC.64 UR38, c[0x0][0x208] ;  /* 0x0000820000267ab9 */ /* 0x000fe20000000a00 */
[----:B------:R-:W-:-:S04]  /*0d20*/  ISETP.NE.U32.AND P0, PT, RZ, UR4, PT ;  /* 0x00000004ff007c0c */ /* 0x000fc8000bf05070 */
[----:B------:R-:W-:-:S13]  /*0d30*/  ISETP.NE.AND.EX P0, PT, RZ, UR5, PT, P0 ;  /* 0x00000005ff007c0c */ /* 0x000fda000bf05300 */
[----:B------:R-:W-:Y:S05]  /*0d40*/  @!P0 BRA `(.L_x_7) ;  /* 0x00000000001c8947 */ /* 0x000fea0003800000 */
[----:B------:R-:W0:Y:S02]  /*0d50*/  LDC.64 R6, c[0x0][0x598] ;  /* 0x00016600ff067b82 */ /* 0x000e240000000a00 */
[----:B0-----:R-:W2:Y:S02]  /*0d60*/  LDG.E.64 R6, desc[UR38][R6.64] ;  /* 0x0000002606067981 */ /* 0x001ea4000c1e1b00 */
[----:B--2---:R-:W-:-:S04]  /*0d70*/  ISETP.NE.U32.AND P0, PT, R6, RZ, PT ;  /* 0x000000ff0600720c */ /* 0x004fc80003f05070 */
[----:B------:R-:W-:-:S13]  /*0d80*/  ISETP.NE.AND.EX P0, PT, R7, RZ, PT, P0 ;  /* 0x000000ff0700720c */ /* 0x000fda0003f05300 */
[----:B------:R-:W-:Y:S05]  /*0d90*/  @!P0 BRA `(.L_x_7) ;  /* 0x0000000000088947 */ /* 0x000fea0003800000 */
[----:B------:R0:W5:Y:S01]  /*0da0*/  LD.E R88, desc[UR38][R6.64] ;  /* 0x0000002606587980 */ /* 0x000162000c101900 */
[----:B------:R-:W-:Y:S05]  /*0db0*/  BRA `(.L_x_8) ;  /* 0x0000000000247947 */ /* 0x000fea0003800000 */
.L_x_7:
[----:B------:R-:W-:Y:S02]  /*0dc0*/  ULDC.64 UR4, c[0x0][0x588] ;  /* 0x0001620000047ab9 */ /* 0x000fe40000000a00 */
[----:B------:R-:W-:-:S04]  /*0dd0*/  ISETP.NE.U32.AND P0, PT, RZ, UR4, PT ;  /* 0x00000004ff007c0c */ /* 0x000fc8000bf05070 */
[----:B------:R-:W-:-:S13]  /*0de0*/  ISETP.NE.AND.EX P0, PT, RZ, UR5, PT, P0 ;  /* 0x00000005ff007c0c */ /* 0x000fda000bf05300 */
[----:B------:R-:W-:Y:S05]  /*0df0*/  @!P0 BRA `(.L_x_9) ;  /* 0x00000000000c8947 */ /* 0x000fea0003800000 */
[----:B------:R-:W0:Y:S02]  /*0e00*/  LDC.64 R88, c[0x0][0x588] ;  /* 0x00016200ff587b82 */ /* 0x000e240000000a00 */
[----:B0-----:R1:W5:Y:S01]  /*0e10*/  LDG.E R88, desc[UR38][R88.64] ;  /* 0x0000002658587981 */ /* 0x001362000c1e1900 */
[----:B------:R-:W-:Y:S05]  /*0e20*/  BRA `(.L_x_8) ;  /* 0x0000000000087947 */ /* 0x000fea0003800000 */
.L_x_9:
[----:B------:R-:W-:Y:S02]  /*0e30*/  ULDC UR4, c[0x0][0x580] ;  /* 0x0001600000047ab9 */ /* 0x000fe40000000800 */
[----:B------:R-:W-:-:S07]  /*0e40*/  IMAD.U32 R88, RZ, RZ, UR4 ;  /* 0x00000004ff587e24 */ /* 0x000fce000f8e00ff */
.L_x_8:
[----:B------:R-:W-:Y:S02]  /*0e50*/  ULDC.64 UR4, c[0x0][0x5a0] ;  /* 0x0001680000047ab9 */ /* 0x000fe40000000a00 */
[----:B------:R-:W-:-:S04]  /*0e60*/  ISETP.NE.U32.AND P0, PT, RZ, UR4, PT ;  /* 0x00000004ff007c0c */ /* 0x000fc8000bf05070 */
[----:B------:R-:W-:-:S13]  /*0e70*/  ISETP.NE.AND.EX P0, PT, RZ, UR5, PT, P0 ;  /* 0x00000005ff007c0c */ /* 0x000fda000bf05300 */
[----:B------:R-:W-:Y:S05]  /*0e80*/  @!P0 BRA `(.L_x_10) ;  /* 0x00000000001c8947 */ /* 0x000fea0003800000 */
[----:B0-----:R-:W0:Y:S02]  /*0e90*/  LDC.64 R6, c[0x0][0x5a0] ;  /* 0x00016800ff067b82 */ /* 0x001e240000000a00 */
[----:B0-----:R-:W2:Y:S02]  /*0ea0*/  LDG.E.64 R6, desc[UR38][R6.64] ;  /* 0x0000002606067981 */ /* 0x001ea4000c1e1b00 */
[----:B--2---:R-:W-:-:S04]  /*0eb0*/  ISETP.NE.U32.AND P0, PT, R6, RZ, PT ;  /* 0x000000ff0600720c */ /* 0x004fc80003f05070 */
[----:B------:R-:W-:-:S13]  /*0ec0*/  ISETP.NE.AND.EX P0, PT, R7, RZ, PT, P0 ;  /* 0x000000ff0700720c */ /* 0x000fda0003f05300 */
[----:B------:R-:W-:Y:S05]  /*0ed0*/  @!P0 BRA `(.L_x_10) ;  /* 0x0000000000088947 */ /* 0x000fea0003800000 */
[----:B-1----:R0:W5:Y:S01]  /*0ee0*/  LD.E R89, desc[UR38][R6.64] ;  /* 0x0000002606597980 */ /* 0x002162000c101900 */
[----:B------:R-:W-:Y:S05]  /*0ef0*/  BRA `(.L_x_11) ;  /* 0x0000000000247947 */ /* 0x000fea0003800000 */
.L_x_10:
[----:B------:R-:W-:Y:S02]  /*0f00*/  ULDC.64 UR4, c[0x0][0x590] ;  /* 0x0001640000047ab9 */ /* 0x000fe40000000a00 */
[----:B------:R-:W-:-:S04]  /*0f10*/  ISETP.NE.U32.AND P0, PT, RZ, UR4, PT ;  /* 0x00000004ff007c0c */ /* 0x000fc8000bf05070 */
[----:B------:R-:W-:-:S13]  /*0f20*/  ISETP.NE.AND.EX P0, PT, RZ, UR5, PT, P0 ;  /* 0x00000005ff007c0c */ /* 0x000fda000bf05300 */
[----:B------:R-:W-:Y:S05]  /*0f30*/  @!P0 BRA `(.L_x_12) ;  /* 0x00000000000c8947 */ /* 0x000fea0003800000 */
[----:B0-----:R-:W1:Y:S02]  /*0f40*/  LDC.64 R6, c[0x0][0x590] ;  /* 0x00016400ff067b82 */ /* 0x001e640000000a00 */
[----:B-1----:R1:W5:Y:S01]  /*0f50*/  LDG.E R89, desc[UR38][R6.64] ;  /* 0x0000002606597981 */ /* 0x002362000c1e1900 */
[----:B------:R-:W-:Y:S05]  /*0f60*/  BRA `(.L_x_11) ;  /* 0x0000000000087947 */ /* 0x000fea0003800000 */
.L_x_12:
[----:B------:R-:W-:Y:S02]  /*0f70*/  ULDC UR4, c[0x0][0x584] ;  /* 0x0001610000047ab9 */ /* 0x000fe40000000800 */
[----:B-1----:R-:W-:-:S07]  /*0f80*/  IMAD.U32 R89, RZ, RZ, UR4 ;  /* 0x00000004ff597e24 */ /* 0x002fce000f8e00ff */
.L_x_11:
[----:B------:R-:W-:-:S13]  /*0f90*/  LOP3.LUT P0, RZ, R0, 0xff, RZ, 0xc0, !PT ;  /* 0x000000ff00ff7812 */ /* 0x000fda000780c0ff */
[----:B------:R-:W-:Y:S05]  /*0fa0*/  @!P0 EXIT ;  /* 0x000000000000894d */ /* 0x000fea0003800000 */
[----:B------:R-:W2:Y:S01]  /*0fb0*/  LDC R91, c[0x0][0x658] ;  /* 0x00019600ff5b7b82 */ /* 0x000ea20000000800 */
[----:B------:R-:W-:Y:S01]  /*0fc0*/  ULDC.64 UR6, c[0x0][0x288] ;  /* 0x0000a20000067ab9 */ /* 0x000fe20000000a00 */
[----:B------:R-:W-:Y:S01]  /*0fd0*/  LOP3.LUT R14, R14, 0x1, RZ, 0xc0, !PT ;  /* 0x000000010e0e7812 */ /* 0x000fe200078ec0ff */
[----:B------:R-:W-:Y:S01]  /*0fe0*/  UIADD3 UR4, UR7, 0x1f, URZ ;  /* 0x0000001f07047890 */ /* 0x000fe2000fffe03f */
[----:B------:R-:W-:Y:S01]  /*0ff0*/  SHF.R.U32.HI R0, RZ, 0x2, R3 ;  /* 0x00000002ff007819 */ /* 0x000fe20000011603 */
[----:B------:R-:W-:Y:S01]  /*1000*/  IMAD.U32 R5, RZ, RZ, UR6 ;  /* 0x00000006ff057e24 */ /* 0x000fe2000f8e00ff */
[----:B------:R-:W-:Y:S01]  /*1010*/  SHF.R.U32.HI R4, RZ, 0x1, R4 ;  /* 0x00000001ff047819 */ /* 0x000fe20000011604 */
[----:B------:R-:W-:Y:S01]  /*1020*/  USHF.R.S32.HI UR5, URZ, 0x1f, UR4 ;  /* 0x0000001f3f057899 */ /* 0x000fe20008011404 */
[----:B------:R-:W3:Y:S01]  /*1030*/  LDC.64 R94, c[0x0][0x5c8] ;  /* 0x00017200ff5e7b82 */ /* 0x000ee20000000a00 */
[----:B------:R-:W-:Y:S01]  /*1040*/  LOP3.LUT R90, R3, 0x3, RZ, 0xc0, !PT ;  /* 0x00000003035a7812 */ /* 0x000fe200078ec0ff */
[----:B01----:R-:W-:Y:S01]  /*1050*/  IMAD.SHL.U32 R7, R14, 0x40, RZ ;  /* 0x000000400e077824 */ /* 0x003fe200078e00ff */
[----:B------:R-:W-:Y:S01]  /*1060*/  LOP3.LUT R0, R0, 0x7, RZ, 0xc0, !PT ;  /* 0x0000000700007812 */ /* 0x000fe200078ec0ff */
[----:B------:R-:W-:Y:S01]  /*1070*/  ULEA.HI UR5, UR5, UR4, URZ, 0x5 ;  /* 0x0000000405057291 */ /* 0x000fe2000f8f283f */
[----:B------:R-:W-:Y:S01]  /*1080*/  LOP3.LUT R23, R4, 0x30, RZ, 0xc0, !PT ;  /* 0x0000003004177812 */ /* 0x000fe200078ec0ff */
[----:B------:R-:W-:Y:S01]  /*1090*/  IMAD R90, R90, -0x2, R5 ;  /* 0xfffffffe5a5a7824 */ /* 0x000fe200078e0205 */
[--C-:B------:R-:W-:Y:S01]  /*10a0*/  LOP3.LUT R22, R7, 0x40, R0.reuse, 0xe2, !PT ;  /* 0x0000004007167812 */ /* 0x100fe200078ee200 */
[----:B------:R-:W-:Y:S01]  /*10b0*/  USHF.R.S32.HI UR43, URZ, 0x5, UR5 ;  /* 0x000000053f2b7899 */ /* 0x000fe20008011405 */
[----:B------:R-:W-:Y:S01]  /*10c0*/  IADD3 R5, RZ, -R23, -R0 ;  /* 0x80000017ff057210 */ /* 0x000fe20007ffe800 */
[----:B------:R-:W-:Y:S01]  /*10d0*/  IMAD.MOV.U32 R0, RZ, RZ, -0x1 ;  /* 0xffffffffff007424 */ /* 0x000fe200078e00ff */
[C---:B------:R-:W-:Y:S01]  /*10e0*/  LOP3.LUT R97, R3.reuse, 0x80, RZ, 0xc0, !PT ;  /* 0x0000008003617812 */ /* 0x040fe200078ec0ff */
[----:B------:R-:W-:Y:S01]  /*10f0*/  IMAD.MOV.U32 R4, RZ, RZ, 0x1 ;  /* 0x00000001ff047424 */ /* 0x000fe200078e00ff */
[----:B------:R-:W-:Y:S01]  /*1100*/  UISETP.LT.AND UP0, UPT, UR43, 0x1, UPT ;  /* 0x000000012b00788c */ /* 0x000fe2000bf01270 */
[----:B------:R-:W-:Y:S01]  /*1110*/  IMAD R5, R14, -0x40, R5 ;  /* 0xffffffc00e057824 */ /* 0x000fe200078e0205 */
[----:B------:R-:W-:Y:S01]  /*1120*/  ULDC UR4, c[0x0][0x284] ;  /* 0x0000a10000047ab9 */ /* 0x000fe20000000800 */
[----:B--2---:R-:W-:Y:S01]  /*1130*/  SHF.L.U32 R0, R0, R91, RZ ;  /* 0x0000005b00007219 */ /* 0x004fe200000006ff */
[----:B------:R-:W-:Y:S01]  /*1140*/  USEL UR44, UR43, 0x1, UP0 ;  /* 0x000000012b2c7887 */ /* 0x000fe20008000000 */
[----:B------:R-:W-:Y:S01]  /*1150*/  LOP3.LUT R22, R22, R23, RZ, 0xfc, !PT ;  /* 0x0000001716167212 */ /* 0x000fe200078efcff */
[----:B------:R-:W-:Y:S01]  /*1160*/  IMAD.SHL.U32 R96, R3, 0x2, RZ ;  /* 0x0000000203607824 */ /* 0x000fe200078e00ff */
[----:B------:R-:W-:Y:S01]  /*1170*/  SHF.L.U32 R91, R4, R91, RZ ;  /* 0x0000005b045b7219 */ /* 0x000fe200000006ff */
[----:B------:R-:W-:Y:S01]  /*1180*/  VIADD R99, R5, UR4 ;  /* 0x0000000405637c36 */ /* 0x000fe20008000000 */
[----:B------:R-:W-:Y:S01]  /*1190*/  LOP3.LUT R112, R18, 0x1, RZ, 0xfc, !PT ;  /* 0x0000000112707812 */ /* 0x000fe200078efcff */
[----:B------:R-:W-:Y:S01]  /*11a0*/  IMAD.MOV.U32 R23, RZ, RZ, RZ ;  /* 0x000000ffff177224 */ /* 0x000fe200078e00ff */
[C-C-:B---3--:R-:W-:Y:S01]  /*11b0*/  SHF.L.U64.HI R92, R94.reuse, 0x7, R95.reuse ;  /* 0x000000075e5c7819 */ /* 0x148fe2000001025f */
[----:B------:R-:W-:Y:S01]  /*11c0*/  UIADD3 UR44, UR43, -UR44, URZ ;  /* 0x8000002c2b2c7290 */ /* 0x000fe2000fffe03f */
[C---:B------:R-:W-:Y:S01]  /*11d0*/  SHF.L.U64.HI R93, R94.reuse, 0x3, R95 ;  /* 0x000000035e5d7819 */ /* 0x040fe2000001025f */
[C---:B------:R-:W-:Y:S01]  /*11e0*/  IMAD.SHL.U32 R95, R94.reuse, 0x80, RZ ;  /* 0x000000805e5f7824 */ /* 0x040fe200078e00ff */
[----:B------:R-:W-:Y:S01]  /*11f0*/  SHF.R.U32.HI R97, RZ, 0x7, R97 ;  /* 0x00000007ff617819 */ /* 0x000fe20000011661 */
[----:B------:R-:W-:Y:S01]  /*1200*/  IMAD.SHL.U32 R94, R94, 0x8, RZ ;  /* 0x000000085e5e7824 */ /* 0x000fe200078e00ff */
[----:B------:R-:W-:Y:S01]  /*1210*/  LOP3.LUT R98, RZ, R0, RZ, 0x33, !PT ;  /* 0x00000000ff627212 */ /* 0x000fe200078e33ff */
[----:B------:R-:W-:Y:S01]  /*1220*/  UMOV UR40, URZ ;  /* 0x0000003f00287c82 */ /* 0x000fe20008000000 */
[----:B------:R-:W-:-:S05]  /*1230*/  UMOV UR41, URZ ;  /* 0x0000003f00297c82 */ /* 0x000fca0008000000 */
.L_x_156:
[----:B0-----:R-:W0:Y:S01]  /*1240*/  SHFL.IDX PT, R0, R97, RZ, 0x1f ;  /* 0x00001fff61007589 */ /* 0x001e2200000e0000 */
[----:B-1----:R-:W1:Y:S01]  /*1250*/  S2UR UR7, SR_CgaCtaId ;  /* 0x00000000000779c3 */ /* 0x002e620000008800 */
[----:B------:R-:W-:Y:S01]  /*1260*/  UMOV UR6, 0x400 ;  /* 0x0000040000067882 */ /* 0x000fe20000000000 */
[----:B0-----:R-:W-:Y:S01]  /*1270*/  R2UR UR4, R0 ;  /* 0x00000000000472ca */ /* 0x001fe200000e0000 */
[----:B-1----:R-:W-:-:S12]  /*1280*/  ULEA UR46, UR7, UR6, 0x18 ;  /* 0x00000006072e7291 */ /* 0x002fd8000f8ec03f */
[----:B------:R-:W-:-:S04]  /*1290*/  ULEA.HI UR5, UR4, UR4, URZ, 0x1 ;  /* 0x0000000404057291 */ /* 0x000fc8000f8f083f */
[----:B------:R-:W-:-:S04]  /*12a0*/  ULOP3.LUT UR5, UR5, 0xffffe, URZ, 0xc0, !UPT ;  /* 0x000ffffe05057892 */ /* 0x000fc8000f8ec03f */
[----:B------:R-:W-:-:S03]  /*12b0*/  UIADD3 UR5, UR4, -UR5, URZ ;  /* 0x8000000504057290 */ /* 0x000fc6000fffe03f */
[----:B------:R-:W-:Y:S01]  /*12c0*/  ULDC UR4, c[0x0][0x28c] ;  /* 0x0000a30000047ab9 */ /* 0x000fe20000000800 */
[----:B------:R-:W-:Y:S01]  /*12d0*/  ULEA UR5, UR5, UR46, 0xc ;  /* 0x0000002e05057291 */ /* 0x000fe2000f8e603f */
[----:B------:R-:W-:-:S03]  /*12e0*/  ISETP.LT.AND P0, PT, RZ, UR4, PT ;  /* 0x00000004ff007c0c */ /* 0x000fc6000bf01270 */
[----:B------:R-:W-:-:S04]  /*12f0*/  UIADD3 UR5, UR5, 0x180, URZ ;  /* 0x0000018005057890 */ /* 0x000fc8000fffe03f */
[----:B------:R-:W-:-:S04]  /*1300*/  USHF.R.U32.HI UR5, URZ, 0x4, UR5 ;  /* 0x000000043f057899 */ /* 0x000fc80008011605 */
[----:B------:R-:W-:-:S04]  /*1310*/  ULOP3.LUT UR5, UR5, 0x3fff, URZ, 0xc0, !UPT ;  /* 0x00003fff05057892 */ /* 0x000fc8000f8ec03f */
[----:B------:R-:W-:Y:S01]  /*1320*/  ULOP3.LUT UR45, UR5, 0x10000, URZ, 0xfc, !UPT ;  /* 0x00010000052d7892 */ /* 0x000fe2000f8efc3f */
[----:B--2345:R-:W-:Y:S11]  /*1330*/  @P0 BRA `(.L_x_13) ;  /* 0x0000000000400947 */ /* 0x03cff60003800000 */
[----:B------:R-:W-:Y:S01]  /*1340*/  MOV R0, 0x0 ;  /* 0x0000000000007802 */ /* 0x000fe20000000f00 */
[----:B------:R-:W-:Y:S01]  /*1350*/  ULDC.64 UR4, c[0x4][0x68] ;  /* 0x01001a0000047ab9 */ /* 0x000fe20000000a00 */
[----:B------:R-:W-:Y:S01]  /*1360*/  ULDC.64 UR6, c[0x4][0x8] ;  /* 0x0100020000067ab9 */ /* 0x000fe20000000a00 */
[----:B------:R-:W-:Y:S01]  /*1370*/  IMAD.U32 R4, RZ, RZ, UR4 ;  /* 0x00000004ff047e24 */ /* 0x000fe2000f8e00ff */
[----:B------:R0:W1:Y:S01]  /*1380*/  LDC.64 R14, c[0x4][R0] ;  /* 0x01000000000e7b82 */ /* 0x0000620000000a00 */
[----:B------:R-:W-:Y:S01]  /*1390*/  IMAD.U32 R5, RZ, RZ, UR5 ;  /* 0x00000005ff057e24 */ /* 0x000fe2000f8e00ff */
[----:B------:R-:W-:Y:S01]  /*13a0*/  ULDC.64 UR4, c[0x4][0x70] ;  /* 0x01001c0000047ab9 */ /* 0x000fe20000000a00 */
[----:B------:R-:W-:Y:S02]  /*13b0*/  IMAD.U32 R10, RZ, RZ, UR6 ;  /* 0x00000006ff0a7e24 */ /* 0x000fe4000f8e00ff */
[----:B------:R-:W-:Y:S02]  /*13c0*/  IMAD.U32 R6, RZ, RZ, UR4 ;  /* 0x00000004ff067e24 */ /* 0x000fe4000f8e00ff */
[----:B------:R-:W-:-:S02]  /*13d0*/  IMAD.U32 R7, RZ, RZ, UR5 ;  /* 0x00000005ff077e24 */ /* 0x000fc4000f8e00ff */
[----:B------:R-:W-:Y:S02]  /*13e0*/  IMAD.U32 R11, RZ, RZ, UR7 ;  /* 0x00000007ff0b7e24 */ /* 0x000fe4000f8e00ff */
[----:B------:R-:W-:Y:S02]  /*13f0*/  IMAD.MOV.U32 R8, RZ, RZ, 0x1e1 ;  /* 0x000001e1ff087424 */ /* 0x000fe400078e00ff */
[----:B------:R-:W-:Y:S02]  /*1400*/  IMAD.MOV.U32 R12, RZ, RZ, 0x1 ;  /* 0x00000001ff0c7424 */ /* 0x000fe400078e00ff */
[----:B0-----:R-:W-:-:S07]  /*1410*/  IMAD.MOV.U32 R13, RZ, RZ, RZ ;  /* 0x000000ffff0d7224 */ /* 0x001fce00078e00ff */
[----:B------:R-:W-:-:S07]  /*1420*/  LEPC R20, `(.L_x_13) ;  /* 0x000000001014794e */ /* 0x000fce0000000000 */
[----:B-1---5:R-:W-:Y:S05]  /*1430*/  CALL.ABS.NOINC R14 ;  /* 0x000000000e007343 */ /* 0x022fea0003c00000 */
.L_x_13:
[----:B------:R-:W-:-:S13]  /*1440*/  ISETP.NE.AND P0, PT, R112, 0x3, PT ;  /* 0x000000037000780c */ /* 0x000fda0003f05270 */
[----:B------:R-:W-:Y:S05]  /*1450*/  @!P0 BRA `(.L_x_14) ;  /* 0x0000000000048947 */ /* 0x000fea0003800000 */
[----:B------:R-:W-:Y:S01]  /*1460*/  BPT.TRAP 0x1 ;  /* 0x000000040000795c */ /* 0x000fe20000300000 */
.L_x_14:
[----:B------:R-:W-:Y:S02]  /*1470*/  IMAD.U32 R3, RZ, RZ, UR41 ;  /* 0x00000029ff037e24 */ /* 0x000fe4000f8e00ff */
[----:B------:R-:W-:-:S03]  /*1480*/  IMAD.U32 R0, RZ, RZ, UR40 ;  /* 0x00000028ff007e24 */ /* 0x000fc6000f8e00ff */
[----:B------:R-:W-:Y:S02]  /*1490*/  LEA R3, R3, UR46, 0x3 ;  /* 0x0000002e03037c11 */ /* 0x000fe4000f8e18ff */
[----:B------:R-:W-:-:S04]  /*14a0*/  SHF.L.U32 R0, R0, 0x1f, RZ ;  /* 0x0000001f00007819 */ /* 0x000fc800000006ff */
[----:B------:R0:W1:Y:S01]  /*14b0*/  SYNCS.PHASECHK.TRANS64.TRYWAIT P1, [R3+URZ], R0 ;  /* 0x00000000030075a7 */ /* 0x000062000802017f */
[----:B------:R-:W-:Y:S05]  /*14c0*/  @!P0 BRA `(.L_x_15) ;  /* 0x0000000000048947 */ /* 0x000fea0003800000 */
[----:B------:R-:W-:Y:S01]  /*14d0*/  BPT.TRAP 0x1 ;  /* 0x000000040000795c */ /* 0x000fe20000300000 */
.L_x_15:
[----:B------:R-:W-:-:S05]  /*14e0*/  IMAD.U32 R4, RZ, RZ, UR44 ;  /* 0x0000002cff047e24 */ /* 0x000fca000f8e00ff */
[----:B------:R-:W-:Y:S01]  /*14f0*/  ISETP.GE.AND P2, PT, R4, 0x1, PT ;  /* 0x000000010400780c */ /* 0x000fe20003f46270 */
[----:B-1----:R-:W-:-:S12]  /*1500*/  @P1 BRA `(.L_x_16) ;  /* 0x0000000000081947 */ /* 0x002fd80003800000 */
[----:B------:R-:W1:Y:S02]  /*1510*/  SYNCS.PHASECHK.TRANS64.TRYWAIT P1, [R3+URZ], R0 ;  /* 0x00000000030075a7 */ /* 0x000e64000802017f */
[----:B-1----:R-:W-:Y:S05]  /*1520*/  @!P1 BRA `(.L_x_17) ;  /* 0x0000007000dc9947 */ /* 0x002fea0003800000 */
.L_x_16:
[----:B------:R-:W-:Y:S05]  /*1530*/  WARPSYNC.ALL ;  /* 0x0000000000007948 */ /* 0x000fea0003800000 */
[----:B------:R-:W-:Y:S01]  /*1540*/  UIADD3 UR4, UR46, 0x1c180, URZ ;  /* 0x0001c1802e047890 */ /* 0x000fe2000fffe03f */
[----:B------:R-:W-:Y:S01]  /*1550*/  WARPGROUP.ARRIVE ;  /* 0x00000000000079c5 */ /* 0x000fe20000000000 */
[----:B------:R-:W-:Y:S02]  /*1560*/  ULEA UR10, UR41, UR45, 0xa ;  /* 0x0000002d290a7291 */ /* 0x000fe4000f8e503f */
[----:B------:R-:W-:Y:S01]  /*1570*/  USHF.R.U32.HI UR4, URZ, 0x4, UR4 ;  /* 0x000000043f047899 */ /* 0x000fe20008011604 */
[----:B------:R-:W-:Y:S01]  /*1580*/  UMOV UR5, 0x80000020 ;  /* 0x8000002000057882 */ /* 0x000fe20000000000 */
[----:B------:R-:W-:-:S02]  /*1590*/  UMOV UR7, 0x80000020 ;  /* 0x8000002000077882 */ /* 0x000fc40000000000 */
[----:B------:R-:W-:Y:S02]  /*15a0*/  ULOP3.LUT UR4, UR4, 0x3fff, URZ, 0xc0, !UPT ;  /* 0x00003fff04047892 */ /* 0x000fe4000f8ec03f */
[----:B------:R-:W-:Y:S02]  /*15b0*/  UIADD3 UR11, UR10, 0x200, URZ ;  /* 0x000002000a0b7890 */ /* 0x000fe4000fffe03f */
[----:B------:R-:W-:-:S03]  /*15c0*/  ULOP3.LUT UR8, UR4, 0x10000, URZ, 0xfc, !UPT ;  /* 0x0001000004087892 */ /* 0x000fc6000f8efc3f */
[----:B------:R-:W-:Y:S01]  /*15d0*/  UMOV UR4, UR10 ;  /* 0x0000000a00047c82 */ /* 0x000fe20008000000 */
[----:B------:R-:W-:-:S07]  /*15e0*/  ULEA UR9, UR41, UR8, 0x8 ;  /* 0x0000000829097291 */ /* 0x000fce000f8e403f */
[----:B------:R-:W-:Y:S02]  /*15f0*/  UMOV UR6, UR9 ;  /* 0x0000000900067c82 */ /* 0x000fe40008000000 */
[----:B------:R-:W-:Y:S01]  /*1600*/  HGMMA.64x64x16.F32.BF16 R56, gdesc[UR4], RZ, !UPT, gsb0 ;  /* 0x00e00000043879f0 */ /* 0x000fe2000c0018ff */
[----:B------:R-:W-:Y:S01]  /*1610*/  UMOV UR4, UR11 ;  /* 0x0000000b00047c82 */ /* 0x000fe20008000000 */
[----:B------:R-:W-:Y:S01]  /*1620*/  UMOV UR5, 0x80000020 ;  /* 0x8000002000057882 */ /* 0x000fe20000000000 */
[----:B------:R-:W-:Y:S02]  /*1630*/  WARPGROUP.DEPBAR.LE gsb0, 0x0 ;  /* 0x00008000000079c5 */ /* 0x000fe40000010000 */
[----:B------:R-:W-:-:S06]  /*1640*/  WARPGROUP.ARRIVE ;  /* 0x00000000000079c5 */ /* 0x000fcc0000000000 */
[----:B------:R-:W-:Y:S01]  /*1650*/  HGMMA.64x64x16.F32.BF16 R24, gdesc[UR4], RZ, !UPT, gsb0 ;  /* 0x00e00000041879f0 */ /* 0x000fe2000c0018ff */
[----:B------:R-:W-:Y:S02]  /*1660*/  UIADD3 UR4, UR10, 0x2, URZ ;  /* 0x000000020a047890 */ /* 0x000fe4000fffe03f */
[----:B------:R-:W-:Y:S01]  /*1670*/  UIADD3 UR6, UR9, 0x2, URZ ;  /* 0x0000000209067890 */ /* 0x000fe2000fffe03f */
[----:B------:R-:W-:Y:S01]  /*1680*/  UMOV UR5, 0x80000020 ;  /* 0x8000002000057882 */ /* 0x000fe20000000000 */
[----:B------:R-:W-:Y:S01]  /*1690*/  UMOV UR7, 0x80000020 ;  /* 0x8000002000077882 */ /* 0x000fe20000000000 */
[----:B------:R-:W-:Y:S01]  /*16a0*/  UIADD3 UR10, UR10, 0x202, URZ ;  /* 0x000002020a0a7890 */ /* 0x000fe2000fffe03f */
[----:B------:R-:W-:Y:S02]  /*16b0*/  WARPGROUP.DEPBAR.LE gsb0, 0x0 ;  /* 0x00008000000079c5 */ /* 0x000fe40000010000 */
[----:B------:R-:W-:-:S06]  /*16c0*/  WARPGROUP.ARRIVE ;  /* 0x00000000000079c5 */ /* 0x000fcc0000000000 */
[----:B------:R-:W-:Y:S01]  /*16d0*/  HGMMA.64x64x16.F32.BF16 R56, gdesc[UR4], R56, gsb0 ;  /* 0x00e00000043879f0 */ /* 0x000fe20008001838 */
[----:B------:R-:W-:Y:S01]  /*16e0*/  UMOV UR4, UR10 ;  /* 0x0000000a00047c82 */ /* 0x000fe20008000000 */
[----:B------:R-:W-:Y:S01]  /*16f0*/  UMOV UR5, 0x80000020 ;  /* 0x8000002000057882 */ /* 0x000fe20000000000 */
[----:B------:R-:W-:Y:S02]  /*1700*/  WARPGROUP.DEPBAR.LE gsb0, 0x0 ;  /* 0x00008000000079c5 */ /* 0x000fe40000010000 */
[----:B------:R-:W-:-:S06]  /*1710*/  WARPGROUP.ARRIVE ;  /* 0x00000000000079c5 */ /* 0x000fcc0000000000 */
[----:B------:R-:W-:Y:S03]  /*1720*/  HGMMA.64x64x16.F32.BF16 R24, gdesc[UR4], R24, gsb0 ;  /* 0x00e00000041879f0 */ /* 0x000fe60008001818 */
[----:B------:R-:W-:Y:S02]  /*1730*/  WARPGROUP.DEPBAR.LE gsb0, 0x0 ;  /* 0x00008000000079c5 */ /* 0x000fe40000010000 */
[----:B------:R-:W-:Y:S05]  /*1740*/  @!P2 BRA `(.L_x_18) ;  /* 0x000000040014a947 */ /* 0x000fea0003800000 */
[----:B------:R-:W-:Y:S01]  /*1750*/  UIADD3 UR4, UR41, 0x1, URZ ;  /* 0x0000000129047890 */ /* 0x000fe2000fffe03f */
[----:B01----:R-:W-:Y:S01]  /*1760*/  IMAD.U32 R0, RZ, RZ, UR44 ;  /* 0x0000002cff007e24 */ /* 0x003fe2000f8e00ff */
[----:B------:R-:W-:Y:S02]  /*1770*/  UMOV UR10, UR41 ;  /* 0x00000029000a7c82 */ /* 0x000fe40008000000 */
[----:B------:R-:W-:-:S04]  /*1780*/  UISETP.NE.AND UP0, UPT, UR4, 0x7, UPT ;  /* 0x000000070400788c */ /* 0x000fc8000bf05270 */
[----:B------:R-:W-:Y:S02]  /*1790*/  USEL UR5, URZ, 0x1, UP0 ;  /* 0x000000013f057887 */ /* 0x000fe40008000000 */
[----:B------:R-:W-:Y:S02]  /*17a0*/  USEL UR9, UR4, URZ, UP0 ;  /* 0x0000003f04097287 */ /* 0x000fe40008000000 */
[----:B------:R-:W-:-:S06]  /*17b0*/  ULOP3.LUT UR5, UR40, UR5, URZ, 0x3c, !UPT ;  /* 0x0000000528057292 */ /* 0x000fcc000f8e3c3f */
[----:B------:R-:W-:-:S07]  /*17c0*/  IMAD.U32 R5, RZ, RZ, UR5 ;  /* 0x00000005ff057e24 */ /* 0x000fce000f8e00ff */
.L_x_25:
[----:B01----:R-:W-:Y:S05]  /*17d0*/  @!P0 BRA `(.L_x_19) ;  /* 0x0000000000048947 */ /* 0x003fea0003800000 */
[----:B------:R-:W-:Y:S01]  /*17e0*/  BPT.TRAP 0x1 ;  /* 0x000000040000795c */ /* 0x000fe20000300000 */
.L_x_19:
[----:B------:R-:W0:Y:S01]  /*17f0*/  S2UR UR5, SR_CgaCtaId ;  /* 0x00000000000579c3 */ /* 0x000e220000008800 */
[----:B------:R-:W-:Y:S01]  /*1800*/  UMOV UR4, 0x400 ;  /* 0x0000040000047882 */ /* 0x000fe20000000000 */
[----:B------:R-:W-:Y:S01]  /*1810*/  SHF.L.U32 R3, R5, 0x1f, RZ ;  /* 0x0000001f05037819 */ /* 0x000fe200000006ff */
[----:B0-----:R-:W-:-:S04]  /*1820*/  ULEA UR14, UR5, UR4, 0x18 ;  /* 0x00000004050e7291 */ /* 0x001fc8000f8ec03f */
[----:B------:R-:W-:-:S09]  /*1830*/  ULEA UR4, UR9, UR14, 0x3 ;  /* 0x0000000e09047291 */ /* 0x000fd2000f8e183f */
[----:B------:R0:W1:Y:S01]  /*1840*/  SYNCS.PHASECHK.TRANS64.TRYWAIT P1, [UR4], R3 ;  /* 0x00000003ff0075a7 */ /* 0x0000620008020144 */
[----:B------:R-:W-:Y:S05]  /*1850*/  @!P0 BRA `(.L_x_20) ;  /* 0x0000000000048947 */ /* 0x000fea0003800000 */
[----:B------:R-:W-:Y:S01]  /*1860*/  BPT.TRAP 0x1 ;  /* 0x000000040000795c */ /* 0x000fe20000300000 */
.L_x_20:
[----:B-1----:R-:W-:Y:S05]  /*1870*/  @P1 BRA `(.L_x_21) ;  /* 0x0000000000081947 */ /* 0x002fea0003800000 */
[----:B------:R-:W1:Y:S02]  /*1880*/  SYNCS.PHASECHK.TRANS64.TRYWAIT P1, [UR4], R3 ;  /* 0x00000003ff0075a7 */ /* 0x000e640008020144 */
[----:B-1----:R-:W-:Y:S05]  /*1890*/  @!P1 BRA `(.L_x_22) ;  /* 0x0000007000149947 */ /* 0x002fea0003800000 */
.L_x_21:
[----:B------:R-:W-:Y:S01]  /*18a0*/  ULEA UR11, UR9, UR8, 0x8 ;  /* 0x00000008090b7291 */ /* 0x000fe2000f8e403f */
[----:B------:R-:W-:Y:S01]  /*18b0*/  WARPGROUP.ARRIVE ;  /* 0x00000000000079c5 */ /* 0x000fe20000000000 */
[----:B------:R-:W-:Y:S01]  /*18c0*/  ULEA UR12, UR9, UR45, 0xa ;  /* 0x0000002d090c7291 */ /* 0x000fe2000f8e503f */
[----:B------:R-:W-:Y:S01]  /*18d0*/  UMOV UR7, 0x80000020 ;  /* 0x8000002000077882 */ /* 0x000fe20000000000 */
[----:B------:R-:W-:Y:S02]  /*18e0*/  UMOV UR5, 0x80000020 ;  /* 0x8000002000057882 */ /* 0x000fe40000000000 */
[----:B------:R-:W-:Y:S01]  /*18f0*/  UIADD3 UR13, UR12, 0x200, URZ ;  /* 0x000002000c0d7890 */ /* 0x000fe2000fffe03f */
[----:B------:R-:W-:Y:S02]  /*1900*/  UMOV UR6, UR11 ;  /* 0x0000000b00067c82 */ /* 0x000fe40008000000 */
[----:B------:R-:W-:Y:S02]  /*1910*/  UMOV UR4, UR12 ;  /* 0x0000000c00047c82 */ /* 0x000fe40008000000 */
[----:B------:R-:W-:Y:S01]  /*1920*/  HGMMA.64x64x16.F32.BF16 R56, gdesc[UR4], R56, gsb0 ;  /* 0x00e00000043879f0 */ /* 0x000fe20008001838 */
[----:B------:R-:W-:Y:S01]  /*1930*/  UMOV UR5, 0x80000020 ;  /* 0x8000002000057882 */ /* 0x000fe20000000000 */
[----:B------:R-:W-:Y:S01]  /*1940*/  UMOV UR4, UR13 ;  /* 0x0000000d00047c82 */ /* 0x000fe20008000000 */
[----:B------:R-:W-:-:S02]  /*1950*/  WARPGROUP.DEPBAR.LE gsb0, 0x0 ;  /* 0x00008000000079c5 */ /* 0x000fc40000010000 */
[----:B------:R-:W-:-:S06]  /*1960*/  WARPGROUP.ARRIVE ;  /* 0x00000000000079c5 */ /* 0x000fcc0000000000 */
[----:B------:R-:W-:Y:S01]  /*1970*/  HGMMA.64x64x16.F32.BF16 R24, gdesc[UR4], R24, gsb0 ;  /* 0x00e00000041879f0 */ /* 0x000fe20008001818 */
        /* <DEDUP_REMOVED lines=15> */
[----:B------:R-:W-:Y:S01]  /*1a70*/  BPT.TRAP 0x1 ;  /* 0x000000040000795c */ /* 0x000fe20000300000 */
.L_x_23:
[----:B------:R-:W-:Y:S01]  /*1a80*/  ULEA UR4, UR10, UR14, 0x3 ;  /* 0x0000000e0a047291 */ /* 0x000fe2000f8e183f */
[----:B------:R-:W-:-:S03]  /*1a90*/  ISETP.GT.U32.AND P1, PT, R18, 0x1, PT ;  /* 0x000000011200780c */ /* 0x000fc60003f24070 */
[----:B------:R-:W-:-:S04]  /*1aa0*/  UIADD3 UR4, UR4, 0x38, URZ ;  /* 0x0000003804047890 */ /* 0x000fc8000fffe03f */
[----:B------:R-:W-:-:S09]  /*1ab0*/  UPRMT UR4, URZ, 0x654, UR4 ;  /* 0x000006543f047896 */ /* 0x000fd20008000004 */
[----:B------:R-:W-:Y:S01]  /*1ac0*/  SYNCS.ARRIVE.TRANS64.RED.A1T0 RZ, [UR4], RZ ;  /* 0x000000ffffff79a7 */ /* 0x000fe20008100404 */
[----:B------:R-:W-:Y:S05]  /*1ad0*/  @P1 BRA `(.L_x_24) ;  /* 0x0000000000041947 */ /* 0x000fea0003800000 */
[----:B------:R-:W-:Y:S01]  /*1ae0*/  BPT.TRAP 0x1 ;  /* 0x000000040000795c */ /* 0x000fe20000300000 */
.L_x_24:
[----:B------:R-:W-:Y:S01]  /*1af0*/  UIADD3 UR9, UR9, 0x1, URZ ;  /* 0x0000000109097890 */ /* 0x000fe2000fffe03f */
[C---:B------:R-:W-:Y:S01]  /*1b00*/  ISETP.GT.AND P1, PT, R0.reuse, 0x1, PT ;  /* 0x000000010000780c */ /* 0x040fe20003f24270 */
[----:B------:R-:W-:Y:S01]  /*1b10*/  UIADD3 UR10, UR10, 0x1, URZ ;  /* 0x000000010a0a7890 */ /* 0x000fe2000fffe03f */
[----:B------:R-:W-:Y:S01]  /*1b20*/  VIADD R0, R0, 0xffffffff ;  /* 0xffffffff00007836 */ /* 0x000fe20000000000 */
[----:B------:R-:W-:Y:S02]  /*1b30*/  UISETP.NE.AND UP0, UPT, UR9, 0x7, UPT ;  /* 0x000000070900788c */ /* 0x000fe4000bf05270 */
[----:B------:R-:W-:Y:S02]  /*1b40*/  UISETP.NE.AND UP1, UPT, UR10, 0x7, UPT ;  /* 0x000000070a00788c */ /* 0x000fe4000bf25270 */
[----:B------:R-:W-:Y:S02]  /*1b50*/  USEL UR4, URZ, 0x1, UP0 ;  /* 0x000000013f047887 */ /* 0x000fe40008000000 */
[----:B------:R-:W-:-:S02]  /*1b60*/  USEL UR9, UR9, URZ, UP0 ;  /* 0x0000003f09097287 */ /* 0x000fc40008000000 */
[----:B------:R-:W-:Y:S02]  /*1b70*/  USEL UR10, UR10, URZ, UP1 ;  /* 0x0000003f0a0a7287 */ /* 0x000fe40008800000 */
[----:B------:R-:W-:Y:S01]  /*1b80*/  LOP3.LUT R5, R5, UR4, RZ, 0x3c, !PT ;  /* 0x0000000405057c12 */ /* 0x000fe2000f8e3cff */
[----:B------:R-:W-:Y:S09]  /*1b90*/  @P1 BRA `(.L_x_25) ;  /* 0xfffffffc000c1947 */ /* 0x000ff2000383ffff */
.L_x_18:
[----:B01----:R-:W0:Y:S02]  /*1ba0*/  LDC R0, c[0x0][0x28c] ;  /* 0x0000a300ff007b82 */ /* 0x003e240000000800 */
[----:B0-----:R-:W-:-:S13]  /*1bb0*/  ISETP.GE.AND P1, PT, R0, 0x1, PT ;  /* 0x000000010000780c */ /* 0x001fda0003f26270 */
[----:B------:R-:W-:Y:S05]  /*1bc0*/  @!P1 BRA `(.L_x_26) ;  /* 0x0000000000489947 */ /* 0x000fea0003800000 */
[----:B------:R-:W-:Y:S05]  /*1bd0*/  @!P0 BRA `(.L_x_27) ;  /* 0x0000000000048947 */ /* 0x000fea0003800000 */
[----:B------:R-:W-:Y:S01]  /*1be0*/  BPT.TRAP 0x1 ;  /* 0x000000040000795c */ /* 0x000fe20000300000 */
.L_x_27:
[----:B------:R-:W0:Y:S01]  /*1bf0*/  S2UR UR7, SR_CgaCtaId ;  /* 0x00000000000779c3 */ /* 0x000e220000008800 */
[----:B------:R-:W-:Y:S01]  /*1c00*/  UIADD3 UR6, UR44, UR41, URZ ;  /* 0x000000292c067290 */ /* 0x000fe2000fffe03f */
[----:B------:R-:W-:-:S03]  /*1c10*/  ISETP.GT.U32.AND P0, PT, R18, 0x1, PT ;  /* 0x000000011200780c */ /* 0x000fc60003f04070 */
[----:B------:R-:W-:-:S04]  /*1c20*/  UIMAD.WIDE.U32 UR4, UR6, 0x24924925, URZ ;  /* 0x24924925060478a5 */ /* 0x000fc8000f8e003f */
[----:B------:R-:W-:-:S04]  /*1c30*/  UIADD3 UR4, UR6, -UR5, URZ ;  /* 0x8000000506047290 */ /* 0x000fc8000fffe03f */
[----:B------:R-:W-:-:S03]  /*1c40*/  ULEA.HI UR4, UR4, UR5, URZ, 0x1f ;  /* 0x0000000504047291 */ /* 0x000fc6000f8ff83f */
[----:B------:R-:W-:Y:S01]  /*1c50*/  UMOV UR5, 0x400 ;  /* 0x0000040000057882 */ /* 0x000fe20000000000 */
[----:B------:R-:W-:-:S04]  /*1c60*/  USHF.R.U32.HI UR4, URZ, 0x2, UR4 ;  /* 0x000000023f047899 */ /* 0x000fc80008011604 */
[----:B------:R-:W-:Y:S02]  /*1c70*/  UIMAD UR4, UR4, -0x7, UR6 ;  /* 0xfffffff9040478a4 */ /* 0x000fe4000f8e0206 */
[----:B0-----:R-:W-:-:S04]  /*1c80*/  ULEA UR5, UR7, UR5, 0x18 ;  /* 0x0000000507057291 */ /* 0x001fc8000f8ec03f */
[----:B------:R-:W-:-:S04]  /*1c90*/  ULEA UR4, UR4, UR5, 0x3 ;  /* 0x0000000504047291 */ /* 0x000fc8000f8e183f */
[----:B------:R-:W-:-:S04]  /*1ca0*/  UIADD3 UR4, UR4, 0x38, URZ ;  /* 0x0000003804047890 */ /* 0x000fc8000fffe03f */
[----:B------:R-:W-:-:S09]  /*1cb0*/  UPRMT UR4, URZ, 0x654, UR4 ;  /* 0x000006543f047896 */ /* 0x000fd20008000004 */
[----:B------:R-:W-:Y:S01]  /*1cc0*/  SYNCS.ARRIVE.TRANS64.RED.A1T0 RZ, [UR4], RZ ;  /* 0x000000ffffff79a7 */ /* 0x000fe20008100404 */
[----:B------:R-:W-:Y:S05]  /*1cd0*/  @P0 BRA `(.L_x_26) ;  /* 0x0000000000040947 */ /* 0x000fea0003800000 */
[----:B------:R-:W-:Y:S01]  /*1ce0*/  BPT.TRAP 0x1 ;  /* 0x000000040000795c */ /* 0x000fe20000300000 */
.L_x_26:
[----:B------:R-:W-:Y:S01]  /*1cf0*/  IMAD.SHL.U32 R3, R100, 0x40, RZ ;  /* 0x0000004064037824 */ /* 0x000fe200078e00ff */
[----:B------:R-:W-:Y:S01]  /*1d00*/  UIADD3 UR41, UR43, UR41, URZ ;  /* 0x000000292b297290 */ /* 0x000fe2000fffe03f */
[----:B------:R-:W-:Y:S01]  /*1d10*/  SHF.R.S32.HI R21, RZ, 0x1f, R19 ;  /* 0x0000001fff157819 */ /* 0x000fe20000011413 */
[----:B------:R-:W-:Y:S01]  /*1d20*/  ULDC UR7, c[0x0][0x288] ;  /* 0x0000a20000077ab9 */ /* 0x000fe20000000800 */
[----:B------:R-:W-:Y:S01]  /*1d30*/  IMAD.SHL.U32 R6, R101, 0x100, RZ ;  /* 0x0000010065067824 */ /* 0x000fe200078e00ff */
[C---:B------:R-:W-:Y:S01]  /*1d40*/  LOP3.LUT R8, R3.reuse, 0x6, R96, 0xf8, !PT ;  /* 0x0000000603087812 */ /* 0x040fe200078ef860 */
[----:B------:R-:W-:Y:S01]  /*1d50*/  UISETP.GT.U32.AND UP0, UPT, UR41, 0x6, UPT ;  /* 0x000000062900788c */ /* 0x000fe2000bf04070 */
[----:B------:R-:W-:Y:S01]  /*1d60*/  ISETP.GE.AND P0, PT, R3, UR7, PT ;  /* 0x0000000703007c0c */ /* 0x000fe2000bf06270 */
[----:B------:R-:W-:Y:S01]  /*1d70*/  UIMAD.WIDE.U32 UR4, UR41, 0x24924925, URZ ;  /* 0x24924925290478a5 */ /* 0x000fe2000f8e003f */
[----:B------:R-:W-:Y:S01]  /*1d80*/  SHF.R.S32.HI R9, RZ, 0x1f, R8 ;  /* 0x0000001fff097819 */ /* 0x000fe20000011408 */
[----:B------:R-:W-:Y:S01]  /*1d90*/  ULDC UR12, c[0x0][0x284] ;  /* 0x0000a100000c7ab9 */ /* 0x000fe20000000800 */
[----:B------:R-:W-:Y:S01]  /*1da0*/  ULDC.64 UR8, c[0x0][0x5d0] ;  /* 0x0001740000087ab9 */ /* 0x000fe20000000a00 */
[----:B------:R-:W-:Y:S01]  /*1db0*/  UISETP.LT.U32.AND UP0, UPT, UR43, 0x7, UP0 ;  /* 0x000000072b00788c */ /* 0x000fe20008701070 */
[----:B------:R-:W-:Y:S01]  /*1dc0*/  IMAD R0, R21, UR8, RZ ;  /* 0x0000000815007c24 */ /* 0x000fe2000f8e02ff */
[----:B------:R-:W-:Y:S01]  /*1dd0*/  UIADD3 UR4, UR41, -UR5, URZ ;  /* 0x8000000529047290 */ /* 0x000fe2000fffe03f */
[----:B------:R-:W-:Y:S01]  /*1de0*/  ISETP.GE.OR P0, PT, R6, UR12, P0 ;  /* 0x0000000c06007c0c */ /* 0x000fe20008706670 */
[----:B------:R-:W-:Y:S01]  /*1df0*/  UISETP.GE.U32.AND UP1, UPT, UR43, 0x7, UPT ;  /* 0x000000072b00788c */ /* 0x000fe2000bf26070 */
[C---:B------:R-:W-:Y:S01]  /*1e00*/  IMAD R7, R19.reuse, UR9, R0 ;  /* 0x0000000913077c24 */ /* 0x040fe2000f8e0200 */
[----:B------:R-:W-:Y:S01]  /*1e10*/  USEL UR6, URZ, 0x1, !UP0 ;  /* 0x000000013f067887 */ /* 0x000fe2000c000000 */
[----:B------:R-:W-:Y:S01]  /*1e20*/  IMAD.WIDE.U32 R4, R19, UR8, R8 ;  /* 0x0000000813047c25 */ /* 0x000fe2000f8e0008 */
[----:B------:R-:W-:Y:S01]  /*1e30*/  ULEA.HI UR4, UR4, UR5, URZ, 0x1f ;  /* 0x0000000504047291 */ /* 0x000fe2000f8ff83f */
[----:B------:R-:W-:-:S02]  /*1e40*/  ULDC.64 UR10, c[0x0][0x5c8] ;  /* 0x00017200000a7ab9 */ /* 0x000fc40000000a00 */
[----:B------:R-:W-:Y:S01]  /*1e50*/  IMAD.WIDE R106, R101, 0x100, R22 ;  /* 0x00000100656a7825 */ /* 0x000fe200078e0216 */
[----:B------:R-:W-:Y:S02]  /*1e60*/  ULOP3.LUT UR40, UR40, UR6, URZ, 0x3c, !UPT ;  /* 0x0000000628287292 */ /* 0x000fe4000f8e3c3f */
[----:B------:R-:W-:Y:S01]  /*1e70*/  USHF.R.U32.HI UR4, URZ, 0x2, UR4 ;  /* 0x000000023f047899 */ /* 0x000fe20008011604 */
[----:B------:R-:W-:Y:S02]  /*1e80*/  IMAD R11, R107, UR10, RZ ;  /* 0x0000000a6b0b7c24 */ /* 0x000fe4000f8e02ff */
[----:B------:R-:W-:Y:S01]  /*1e90*/  IMAD.IADD R5, R5, 0x1, R7 ;  /* 0x0000000105057824 */ /* 0x000fe200078e0207 */
[----:B------:R-:W-:Y:S01]  /*1ea0*/  @UP1 ULOP3.LUT UR40, UR40, 0x1, UR4, 0x78, !UPT ;  /* 0x0000000128281892 */ /* 0x000fe2000f8e7804 */
[C---:B------:R-:W-:Y:S01]  /*1eb0*/  IMAD R11, R106.reuse, UR11, R11 ;  /* 0x0000000b6a0b7c24 */ /* 0x040fe2000f8e020b */
[----:B------:R-:W-:Y:S01]  /*1ec0*/  UIMAD UR41, UR4, -0x7, UR41 ;  /* 0xfffffff9042978a4 */ /* 0x000fe2000f8e0229 */
[----:B------:R-:W-:-:S04]  /*1ed0*/  IMAD.WIDE.U32 R110, R106, UR10, R4 ;  /* 0x0000000a6a6e7c25 */ /* 0x000fc8000f8e0004 */
[----:B------:R-:W-:Y:S01]  /*1ee0*/  IMAD.MOV.U32 R0, RZ, RZ, -0x1 ;  /* 0xffffffffff007424 */ /* 0x000fe200078e00ff */
[----:B------:R-:W-:Y:S06]  /*1ef0*/  @P0 BRA `(.L_x_28) ;  /* 0x0000004c00000947 */ /* 0x000fec0003800000 */
[----:B-----5:R-:W-:Y:S01]  /*1f00*/  FSETP.NEU.AND P1, PT, R89, RZ, PT ;  /* 0x000000ff5900720b */ /* 0x020fe20003f2d000 */
[----:B------:R-:W-:Y:S01]  /*1f10*/  IMAD.IADD R4, R90, 0x1, -R3 ;  /* 0x000000015a047824 */ /* 0x000fe200078e0a03 */
[----:B------:R-:W-:Y:S01]  /*1f20*/  BSSY B0, `(.L_x_28) ;  /* 0x00004bd000007945 */ /* 0x000fe20003800000 */
[----:B------:R-:W-:Y:S02]  /*1f30*/  IMAD.IADD R3, R99, 0x1, -R6 ;  /* 0x0000000163037824 */ /* 0x000fe400078e0a06 */
[----:B------:R-:W-:Y:S01]  /*1f40*/  IMAD.IADD R103, R111, 0x1, R11 ;  /* 0x000000016f677824 */ /* 0x000fe200078e020b */
[----:B------:R-:W-:-:S04]  /*1f50*/  ISETP.GT.AND P6, PT, R4, RZ, PT ;  /* 0x000000ff0400720c */ /* 0x000fc80003fc4270 */
[----:B------:R-:W-:-:S03]  /*1f60*/  ISETP.GT.AND P0, PT, R3, RZ, P6 ;  /* 0x000000ff0300720c */ /* 0x000fc60003704270 */
[----:B------:R-:W-:Y:S10]  /*1f70*/  @!P1 BRA `(.L_x_29) ;  /* 0x0000003400709947 */ /* 0x000ff40003800000 */
[----:B------:R-:W0:Y:S01]  /*1f80*/  LDC.64 R14, c[0x0][0x5b8] ;  /* 0x00016e00ff0e7b82 */ /* 0x000e220000000a00 */
[----:B------:R-:W-:-:S07]  /*1f90*/  ULDC.64 UR4, c[0x0][0x5c0] ;  /* 0x0001700000047ab9 */ /* 0x000fce0000000a00 */
[----:B------:R-:W1:Y:S08]  /*1fa0*/  LDC.64 R104, c[0x0][0x5b0] ;  /* 0x00016c00ff687b82 */ /* 0x000e700000000a00 */
[----:B------:R-:W2:Y:S01]  /*1fb0*/  LDC.64 R12, c[0x0][0x5a8] ;  /* 0x00016a00ff0c7b82 */ /* 0x000ea20000000a00 */
[-C--:B0-----:R-:W-:Y:S02]  /*1fc0*/  IMAD R6, R21, R14.reuse, RZ ;  /* 0x0000000e15067224 */ /* 0x081fe400078e02ff */
[----:B------:R-:W-:-:S04]  /*1fd0*/  IMAD.WIDE.U32 R20, R19, R14, R8 ;  /* 0x0000000e13147225 */ /* 0x000fc800078e0008 */
[----:B------:R-:W-:Y:S02]  /*1fe0*/  IMAD R113, R19, R15, R6 ;  /* 0x0000000f13717224 */ /* 0x000fe400078e0206 */
[-C--:B-1----:R-:W-:Y:S02]  /*1ff0*/  IMAD R5, R107, R104.reuse, RZ ;  /* 0x000000686b057224 */ /* 0x082fe400078e02ff */
[----:B------:R-:W-:Y:S02]  /*2000*/  IMAD.IADD R101, R21, 0x1, R113 ;  /* 0x0000000115657824 */ /* 0x000fe400078e0271 */
[----:B------:R-:W-:Y:S02]  /*2010*/  IMAD.MOV.U32 R100, RZ, RZ, R20 ;  /* 0x000000ffff647224 */ /* 0x000fe400078e0014 */
[C---:B------:R-:W-:Y:S02]  /*2020*/  IMAD R117, R106.reuse, R105, R5 ;  /* 0x000000696a757224 */ /* 0x040fe400078e0205 */
[----:B------:R-:W-:-:S04]  /*2030*/  IMAD.WIDE.U32 R6, R106, R104, R100 ;  /* 0x000000686a067225 */ /* 0x000fc800078e0064 */
[----:B------:R-:W-:Y:S01]  /*2040*/  IMAD.IADD R5, R7, 0x1, R117 ;  /* 0x0000000107057824 */ /* 0x000fe200078e0275 */
[----:B--2---:R-:W-:-:S04]  /*2050*/  LEA R10, P1, R6, R12, 0x1 ;  /* 0x0000000c060a7211 */ /* 0x004fc800078208ff */
[----:B------:R-:W-:-:S05]  /*2060*/  LEA.HI.X R11, R6, R13, R5, 0x1, P1 ;  /* 0x0000000d060b7211 */ /* 0x000fca00008f0c05 */
[----:B------:R-:W2:Y:S01]  /*2070*/  @P0 LDG.E.LTC128B.U16 R5, desc[UR38][R10.64] ;  /* 0x000000260a050981 */ /* 0x000ea2000c1e1520 */
[----:B------:R-:W-:Y:S01]  /*2080*/  ISETP.GT.AND P4, PT, R4, 0x1, PT ;  /* 0x000000010400780c */ /* 0x000fe20003f84270 */
[----:B------:R-:W-:Y:S01]  /*2090*/  IMAD.WIDE.U32 R6, R106, R104, R8 ;  /* 0x000000686a067225 */ /* 0x000fe200078e0008 */
[----:B------:R-:W-:Y:S01]  /*20a0*/  BSSY B1, `(.L_x_30) ;  /* 0x0000013000017945 */ /* 0x000fe20003800000 */
[----:B------:R-:W-:Y:S02]  /*20b0*/  SHF.L.U64.HI R111, R104, 0x3, R105 ;  /* 0x00000003686f7819 */ /* 0x000fe40000010269 */
[----:B------:R-:W-:Y:S01]  /*20c0*/  IMAD.IADD R7, R117, 0x1, R7 ;  /* 0x0000000175077824 */ /* 0x000fe200078e0207 */
[----:B------:R-:W-:Y:S01]  /*20d0*/  P2R R116, PR, RZ, 0x10 ;  /* 0x00000010ff747803 */ /* 0x000fe20000000000 */
[----:B------:R-:W-:-:S04]  /*20e0*/  IMAD.WIDE.U32 R108, R19, R14, R6 ;  /* 0x0000000e136c7225 */ /* 0x000fc800078e0006 */
[----:B------:R-:W-:Y:S01]  /*20f0*/  IMAD.IADD R7, R113, 0x1, R109 ;  /* 0x0000000171077824 */ /* 0x000fe200078e026d */
[----:B------:R-:W-:-:S04]  /*2100*/  LEA R6, P2, R108, R12, 0x1 ;  /* 0x0000000c6c067211 */ /* 0x000fc800078408ff */
[----:B------:R-:W-:Y:S01]  /*2110*/  LEA.HI.X R7, R108, R13, R7, 0x1, P2 ;  /* 0x0000000d6c077211 */ /* 0x000fe200010f0c07 */
[----:B--2---:R-:W-:-:S04]  /*2120*/  IMAD.U32 R102, R5, 0x10000, RZ ;  /* 0x0001000005667824 */ /* 0x004fc800078e00ff */
[----:B------:R-:W-:Y:S01]  /*2130*/  FMUL R15, R102, R89 ;  /* 0x00000059660f7220 */ /* 0x000fe20000400000 */
[----:B------:R-:W-:-:S03]  /*2140*/  LEA R102, P1, R110, UR4, 0x1 ;  /* 0x000000046e667c11 */ /* 0x000fc6000f8208ff */
[----:B------:R-:W-:Y:S01]  /*2150*/  FFMA R15, R56, R88, R15 ;  /* 0x00000058380f7223 */ /* 0x000fe2000000000f */
[----:B------:R-:W-:Y:S01]  /*2160*/  LEA.HI.X R103, R110, UR5, R103, 0x1, P1 ;  /* 0x000000056e677c11 */ /* 0x000fe200088f0c67 */
[----:B------:R-:W-:Y:S01]  /*2170*/  IMAD.SHL.U32 R110, R104, 0x8, RZ ;  /* 0x00000008686e7824 */ /* 0x000fe200078e00ff */
[----:B------:R-:W-:Y:S02]  /*2180*/  ISETP.GT.AND P1, PT, R3, RZ, P4 ;  /* 0x000000ff0300720c */ /* 0x000fe40002724270 */
[----:B------:R-:W-:-:S05]  /*2190*/  F2FP.BF16.F32.PACK_AB R15, RZ, R15 ;  /* 0x0000000fff0f723e */ /* 0x000fca00000010ff */
[----:B------:R0:W-:Y:S06]  /*21a0*/  @P0 STG.E.U16 desc[UR38][R102.64], R15 ;  /* 0x0000000f66000986 */ /* 0x0001ec000c101526 */
[----:B------:R-:W-:Y:S05]  /*21b0*/  @!P1 BRA `(.L_x_31) ;  /* 0x0000000000049947 */ /* 0x000fea0003800000 */
[----:B------:R1:W5:Y:S02]  /*21c0*/  LDG.E.LTC128B.U16 R5, desc[UR38][R6.64+0x2] ;  /* 0x0000022606057981 */ /* 0x000364000c1e1520 */
.L_x_31:
[----:B------:R-:W-:Y:S05]  /*21d0*/  BSYNC B1 ;  /* 0x0000000000017941 */ /* 0x000fea0003800000 */
.L_x_30:
[----:B-----5:R-:W-:Y:S01]  /*21e0*/  IMAD.U32 R10, R5, 0x10000, RZ ;  /* 0x00010000050a7824 */ /* 0x020fe200078e00ff */
[----:B------:R-:W-:Y:S01]  /*21f0*/  ISETP.GT.AND P0, PT, R3, 0x8, P6 ;  /* 0x000000080300780c */ /* 0x000fe20003704270 */
[----:B------:R-:W-:Y:S01]  /*2200*/  IMAD.WIDE.U32 R114, R106, R104, R110 ;  /* 0x000000686a727225 */ /* 0x000fe200078e006e */
[----:B0-----:R-:W-:-:S03]  /*2210*/  PRMT R15, R5, 0x7610, R15 ;  /* 0x00007610050f7816 */ /* 0x001fc6000000000f */
[----:B------:R-:W-:Y:S01]  /*2220*/  FMUL R10, R10, R89 ;  /* 0x000000590a0a7220 */ /* 0x000fe20000400000 */
[----:B------:R-:W-:Y:S01]  /*2230*/  IMAD.IADD R117, R117, 0x1, R115 ;  /* 0x0000000175757824 */ /* 0x000fe200078e0273 */
[----:B------:R-:W-:Y:S02]  /*2240*/  IADD3 R11, P2, R20, R114, RZ ;  /* 0x00000072140b7210 */ /* 0x000fe40007f5e0ff */
[----:B------:R-:W-:-:S03]  /*2250*/  FFMA R57, R57, R88, R10 ;  /* 0x0000005839397223 */ /* 0x000fc6000000000a */
[----:B------:R-:W-:Y:S01]  /*2260*/  IMAD.X R56, R117, 0x1, R101, P2 ;  /* 0x0000000175387824 */ /* 0x000fe200010e0665 */
[C---:B------:R-:W-:Y:S02]  /*2270*/  LEA R10, P2, R11.reuse, R12, 0x1 ;  /* 0x0000000c0b0a7211 */ /* 0x040fe400078408ff */
[----:B------:R-:W-:Y:S02]  /*2280*/  F2FP.BF16.F32.PACK_AB R57, RZ, R57 ;  /* 0x00000039ff39723e */ /* 0x000fe400000010ff */
[----:B------:R-:W-:Y:S01]  /*2290*/  LEA.HI.X R11, R11, R13, R56, 0x1, P2 ;  /* 0x0000000d0b0b7211 */ /* 0x000fe200010f0c38 */
[----:B------:R-:W-:Y:S01]  /*22a0*/  @P1 IMAD.MOV.U32 R56, RZ, RZ, R102 ;  /* 0x000000ffff381224 */ /* 0x000fe200078e0066 */
[----:B------:R-:W-:Y:S01]  /*22b0*/  PRMT R109, R57, 0x7610, R109 ;  /* 0x00007610396d7816 */ /* 0x000fe2000000006d */
[----:B------:R-:W-:-:S05]  /*22c0*/  @P1 IMAD.MOV.U32 R57, RZ, RZ, R103 ;  /* 0x000000ffff391224 */ /* 0x000fca00078e0067 */
[----:B------:R0:W-:Y:S04]  /*22d0*/  @P1 STG.E.U16 desc[UR38][R56.64+0x2], R109 ;  /* 0x0000026d38001986 */ /* 0x0001e8000c101526 */
[----:B------:R-:W2:Y:S01]  /*22e0*/  @P0 LDG.E.LTC128B.U16 R15, desc[UR38][R10.64] ;  /* 0x000000260a0f0981 */ /* 0x000ea2000c1e1520 */
[----:B------:R-:W-:Y:S01]  /*22f0*/  IADD3 R114, P1, R8, R114, RZ ;  /* 0x0000007208727210 */ /* 0x000fe20007f3e0ff */
[----:B------:R-:W-:Y:S01]  /*2300*/  BSSY B1, `(.L_x_32) ;  /* 0x0000012000017945 */ /* 0x000fe20003800000 */
[----:B------:R-:W-:-:S03]  /*2310*/  SHF.L.U64.HI R119, R94, 0x1, R93 ;  /* 0x000000015e777819 */ /* 0x000fc6000001025d */
[----:B------:R-:W-:Y:S01]  /*2320*/  IMAD.X R115, R9, 0x1, R117, P1 ;  /* 0x0000000109737824 */ /* 0x000fe200008e0675 */
[----:B------:R-:W-:Y:S01]  /*2330*/  ISETP.GT.AND P1, PT, R3, 0x8, P4 ;  /* 0x000000080300780c */ /* 0x000fe20002724270 */
[----:B------:R-:W-:Y:S02]  /*2340*/  IMAD.SHL.U32 R117, R94, 0x2, RZ ;  /* 0x000000025e757824 */ /* 0x000fe400078e00ff */
[----:B------:R-:W-:-:S04]  /*2350*/  IMAD.WIDE.U32 R114, R19, R14, R114 ;  /* 0x0000000e13727225 */ /* 0x000fc800078e0072 */
[----:B0-----:R-:W-:Y:S01]  /*2360*/  IMAD.IADD R57, R113, 0x1, R115 ;  /* 0x0000000171397824 */ /* 0x001fe200078e0273 */
[----:B------:R-:W-:-:S04]  /*2370*/  LEA R56, P3, R114, R12, 0x1 ;  /* 0x0000000c72387211 */ /* 0x000fc800078608ff */
[----:B------:R-:W-:Y:S01]  /*2380*/  LEA.HI.X R57, R114, R13, R57, 0x1, P3 ;  /* 0x0000000d72397211 */ /* 0x000fe200018f0c39 */
[----:B--2---:R-:W-:-:S04]  /*2390*/  IMAD.U32 R108, R15, 0x10000, RZ ;  /* 0x000100000f6c7824 */ /* 0x004fc800078e00ff */
[----:B------:R-:W-:Y:S01]  /*23a0*/  FMUL R5, R108, R89 ;  /* 0x000000596c057220 */ /* 0x000fe20000400000 */
[----:B------:R-:W-:-:S03]  /*23b0*/  IADD3 R108, P2, R117, R102, RZ ;  /* 0x00000066756c7210 */ /* 0x000fc60007f5e0ff */
[----:B------:R-:W-:Y:S02]  /*23c0*/  FFMA R5, R58, R88, R5 ;  /* 0x000000583a057223 */ /* 0x000fe40000000005 */
[----:B------:R-:W-:-:S03]  /*23d0*/  IMAD.X R109, R119, 0x1, R103, P2 ;  /* 0x00000001776d7824 */ /* 0x000fc600010e0667 */
[----:B------:R-:W-:-:S05]  /*23e0*/  F2FP.BF16.F32.PACK_AB R5, RZ, R5 ;  /* 0x00000005ff05723e */ /* 0x000fca00000010ff */
[----:B------:R0:W-:Y:S01]  /*23f0*/  @P0 STG.E.U16 desc[UR38][R108.64], R5 ;  /* 0x000000056c000986 */ /* 0x0001e2000c101526 */
[----:B------:R-:W-:Y:S05]  /*2400*/  @!P1 BRA `(.L_x_33) ;  /* 0x0000000000049947 */ /* 0x000fea0003800000 */
[----:B------:R2:W5:Y:S02]  /*2410*/  LDG.E.LTC128B.U16 R15, desc[UR38][R56.64+0x2] ;  /* 0x00000226380f7981 */ /* 0x000564000c1e1520 */
.L_x_33:
[----:B------:R-:W-:Y:S05]  /*2420*/  BSYNC B1 ;  /* 0x0000000000017941 */ /* 0x000fea0003800000 */
.L_x_32:
[----:B-----5:R-:W-:Y:S01]  /*2430*/  IMAD.U32 R10, R15, 0x10000, RZ ;  /* 0x000100000f0a7824 */ /* 0x020fe200078e00ff */
[----:B------:R-:W-:Y:S01]  /*2440*/  ISETP.GT.AND P4, PT, R4, 0x8, PT ;  /* 0x000000080400780c */ /* 0x000fe20003f84270 */
[----:B------:R-:W-:Y:S01]  /*2450*/  IMAD.MOV.U32 R58, RZ, RZ, R108 ;  /* 0x000000ffff3a7224 */ /* 0x000fe200078e006c */
[----:B------:R-:W-:Y:S01]  /*2460*/  BSSY B1, `(.L_x_34) ;  /* 0x000000b000017945 */ /* 0x000fe20003800000 */
[----:B------:R-:W-:Y:S01]  /*2470*/  FMUL R10, R10, R89 ;  /* 0x000000590a0a7220 */ /* 0x000fe20000400000 */
[----:B------:R-:W-:Y:S02]  /*2480*/  ISETP.GT.AND P0, PT, R3, RZ, P4 ;  /* 0x000000ff0300720c */ /* 0x000fe40002704270 */
[----:B------:R-:W-:Y:S01]  /*2490*/  P2R R115, PR, RZ, 0x10 ;  /* 0x00000010ff737803 */ /* 0x000fe20000000000 */
[----:B------:R-:W-:Y:S01]  /*24a0*/  FFMA R10, R59, R88, R10 ;  /* 0x000000583b0a7223 */ /* 0x000fe2000000000a */
[----:B------:R-:W-:Y:S01]  /*24b0*/  IMAD.MOV.U32 R59, RZ, RZ, R109 ;  /* 0x000000ffff3b7224 */ /* 0x000fe200078e006d */
[----:B------:R-:W-:-:S03]  /*24c0*/  PRMT R114, R15, 0x7610, R114 ;  /* 0x000076100f727816 */ /* 0x000fc60000000072 */
[----:B------:R-:W-:-:S05]  /*24d0*/  F2FP.BF16.F32.PACK_AB R10, RZ, R10 ;  /* 0x0000000aff0a723e */ /* 0x000fca00000010ff */
[----:B------:R3:W-:Y:S01]  /*24e0*/  @P1 STG.E.U16 desc[UR38][R58.64+0x2], R10 ;  /* 0x0000020a3a001986 */ /* 0x0007e2000c101526 */
[----:B------:R-:W-:Y:S05]  /*24f0*/  @!P0 BRA `(.L_x_35) ;  /* 0x0000000000048947 */ /* 0x000fea0003800000 */
[----:B------:R4:W5:Y:S02]  /*2500*/  LDG.E.LTC128B.U16 R114, desc[UR38][R6.64+0x10] ;  /* 0x0000102606727981 */ /* 0x000964000c1e1520 */
.L_x_35:
[----:B------:R-:W-:Y:S05]  /*2510*/  BSYNC B1 ;  /* 0x0000000000017941 */ /* 0x000fea0003800000 */
.L_x_34:
[----:B---3-5:R-:W-:Y:S01]  /*2520*/  IMAD.U32 R10, R114, 0x10000, RZ ;  /* 0x00010000720a7824 */ /* 0x028fe200078e00ff */
[C---:B0-----:R-:W-:Y:S01]  /*2530*/  SHF.L.U64.HI R5, R95.reuse, 0x1, R92 ;  /* 0x000000015f057819 */ /* 0x041fe2000001025c */
[----:B------:R-:W-:Y:S01]  /*2540*/  IMAD.SHL.U32 R15, R95, 0x2, RZ ;  /* 0x000000025f0f7824 */ /* 0x000fe200078e00ff */
[----:B------:R-:W-:Y:S01]  /*2550*/  ISETP.GT.AND P3, PT, R4, 0x9, PT ;  /* 0x000000090400780c */ /* 0x000fe20003f64270 */
[----:B------:R-:W-:Y:S01]  /*2560*/  FMUL R11, R10, R89 ;  /* 0x000000590a0b7220 */ /* 0x000fe20000400000 */
[----:B------:R-:W-:Y:S02]  /*2570*/  BSSY B1, `(.L_x_36) ;  /* 0x000000a000017945 */ /* 0x000fe40003800000 */
[----:B------:R-:W-:Y:S01]  /*2580*/  IADD3 R10, P1, P2, R15, R102, R117 ;  /* 0x000000660f0a7210 */ /* 0x000fe20007a3e075 */
[----:B------:R-:W-:Y:S01]  /*2590*/  FFMA R60, R60, R88, R11 ;  /* 0x000000583c3c7223 */ /* 0x000fe2000000000b */
[----:B------:R-:W-:Y:S02]  /*25a0*/  P2R R117, PR, RZ, 0x8 ;  /* 0x00000008ff757803 */ /* 0x000fe40000000000 */
[----:B------:R-:W-:-:S02]  /*25b0*/  IADD3.X R11, R5, R103, R119, P1, P2 ;  /* 0x00000067050b7210 */ /* 0x000fc40000fe4477 */
[----:B------:R-:W-:Y:S02]  /*25c0*/  F2FP.BF16.F32.PACK_AB R60, RZ, R60 ;  /* 0x0000003cff3c723e */ /* 0x000fe400000010ff */
[----:B------:R-:W-:-:S03]  /*25d0*/  ISETP.GT.AND P1, PT, R3, RZ, P3 ;  /* 0x000000ff0300720c */ /* 0x000fc60001f24270 */
[----:B------:R0:W-:Y:S10]  /*25e0*/  @P0 STG.E.U16 desc[UR38][R102.64+0x10], R60 ;  /* 0x0000103c66000986 */ /* 0x0001f4000c101526 */
[----:B------:R-:W-:Y:S05]  /*25f0*/  @!P1 BRA `(.L_x_37) ;  /* 0x0000000000049947 */ /* 0x000fea0003800000 */
[----:B------:R3:W5:Y:S02]  /*2600*/  LDG.E.LTC128B.U16 R114, desc[UR38][R6.64+0x12] ;  /* 0x0000122606727981 */ /* 0x000764000c1e1520 */
.L_x_37:
[----:B------:R-:W-:Y:S05]  /*2610*/  BSYNC B1 ;  /* 0x0000000000017941 */ /* 0x000fea0003800000 */
.L_x_36:
[----:B0----5:R-:W-:Y:S01]  /*2620*/  IMAD.U32 R60, R114, 0x10000, RZ ;  /* 0x00010000723c7824 */ /* 0x021fe200078e00ff */
[----:B------:R-:W-:Y:S01]  /*2630*/  ISETP.GT.AND P0, PT, R3, 0x8, P4 ;  /* 0x000000080300780c */ /* 0x000fe20002704270 */
[----:B------:R-:W-:Y:S02]  /*2640*/  BSSY B1, `(.L_x_38) ;  /* 0x000000a000017945 */ /* 0x000fe40003800000 */
[----:B------:R-:W-:-:S04]  /*2650*/  FMUL R60, R60, R89 ;  /* 0x000000593c3c7220 */ /* 0x000fc80000400000 */
[----:B------:R-:W-:Y:S01]  /*2660*/  FFMA R60, R61, R88, R60 ;  /* 0x000000583d3c7223 */ /* 0x000fe2000000003c */
[----:B------:R-:W-:-:S04]  /*2670*/  @P1 IMAD.MOV.U32 R61, RZ, RZ, R103 ;  /* 0x000000ffff3d1224 */ /* 0x000fc800078e0067 */
[----:B------:R-:W-:-:S04]  /*2680*/  F2FP.BF16.F32.PACK_AB R60, RZ, R60 ;  /* 0x0000003cff3c723e */ /* 0x000fc800000010ff */
[----:B------:R-:W-:Y:S01]  /*2690*/  PRMT R118, R60, 0x7610, R118 ;  /* 0x000076103c767816 */ /* 0x000fe20000000076 */
[----:B------:R-:W-:-:S05]  /*26a0*/  @P1 IMAD.MOV.U32 R60, RZ, RZ, R102 ;  /* 0x000000ffff3c1224 */ /* 0x000fca00078e0066 */
[----:B------:R0:W-:Y:S01]  /*26b0*/  @P1 STG.E.U16 desc[UR38][R60.64+0x12], R118 ;  /* 0x000012763c001986 */ /* 0x0001e2000c101526 */
[----:B------:R-:W-:Y:S05]  /*26c0*/  @!P0 BRA `(.L_x_39) ;  /* 0x0000000000048947 */ /* 0x000fea0003800000 */
[----:B------:R0:W5:Y:S02]  /*26d0*/  LDG.E.LTC128B.U16 R114, desc[UR38][R56.64+0x10] ;  /* 0x0000102638727981 */ /* 0x000164000c1e1520 */
.L_x_39:
[----:B------:R-:W-:Y:S05]  /*26e0*/  BSYNC B1 ;  /* 0x0000000000017941 */ /* 0x000fea0003800000 */
.L_x_38:
[----:B0----5:R-:W-:Y:S01]  /*26f0*/  IMAD.U32 R60, R114, 0x10000, RZ ;  /* 0x00010000723c7824 */ /* 0x021fe200078e00ff */
[----:B------:R-:W-:Y:S01]  /*2700*/  ISETP.GT.AND P1, PT, R3, 0x8, P3 ;  /* 0x000000080300780c */ /* 0x000fe20001f24270 */
[----:B------:R-:W-:Y:S02]  /*2710*/  BSSY B1, `(.L_x_40) ;  /* 0x0000007000017945 */ /* 0x000fe40003800000 */
[----:B------:R-:W-:-:S04]  /*2720*/  FMUL R61, R60, R89 ;  /* 0x000000593c3d7220 */ /* 0x000fc80000400000 */
[----:B------:R-:W-:-:S05]  /*2730*/  FFMA R61, R62, R88, R61 ;  /* 0x000000583e3d7223 */ /* 0x000fca000000003d */
[----:B------:R-:W-:-:S05]  /*2740*/  F2FP.BF16.F32.PACK_AB R61, RZ, R61 ;  /* 0x0000003dff3d723e */ /* 0x000fca00000010ff */
[----:B------:R0:W-:Y:S01]  /*2750*/  @P0 STG.E.U16 desc[UR38][R58.64+0x10], R61 ;  /* 0x0000103d3a000986 */ /* 0x0001e2000c101526 */
[----:B------:R-:W-:Y:S05]  /*2760*/  @!P1 BRA `(.L_x_41) ;  /* 0x0000000000049947 */ /* 0x000fea0003800000 */
[----:B------:R0:W5:Y:S02]  /*2770*/  LDG.E.LTC128B.U16 R114, desc[UR38][R56.64+0x12] ;  /* 0x0000122638727981 */ /* 0x000164000c1e1520 */
.L_x_41:
[----:B------:R-:W-:Y:S05]  /*2780*/  BSYNC B1 ;  /* 0x0000000000017941 */ /* 0x000fea0003800000 */
.L_x_40:
[----:B-----5:R-:W-:Y:S01]  /*2790*/  IMAD.U32 R60, R114, 0x10000, RZ ;  /* 0x00010000723c7824 */ /* 0x020fe200078e00ff */
[----:B------:R-:W-:Y:S01]  /*27a0*/  IADD3 R121, P0, R106, 0x80, RZ ;  /* 0x000000806a797810 */ /* 0x000fe20007f1e0ff */
[----:B------:R-:W-:Y:S01]  /*27b0*/  BSSY B1, `(.L_x_42) ;  /* 0x000000b000017945 */ /* 0x000fe20003800000 */
[----:B------:R-:W-:Y:S01]  /*27c0*/  ISETP.GT.AND P2, PT, R4, 0x10, PT ;  /* 0x000000100400780c */ /* 0x000fe20003f44270 */
[----:B------:R-:W-:Y:S02]  /*27d0*/  FMUL R60, R60, R89 ;  /* 0x000000593c3c7220 */ /* 0x000fe40000400000 */
[----:B------:R-:W-:Y:S01]  /*27e0*/  IMAD.X R107, RZ, RZ, R107, P0 ;  /* 0x000000ffff6b7224 */ /* 0x000fe200000e066b */
[----:B------:R-:W-:Y:S01]  /*27f0*/  ISETP.GT.AND P0, PT, R3, RZ, P2 ;  /* 0x000000ff0300720c */ /* 0x000fe20001704270 */
[----:B------:R-:W-:Y:S01]  /*2800*/  FFMA R60, R63, R88, R60 ;  /* 0x000000583f3c7223 */ /* 0x000fe2000000003c */
[----:B------:R-:W-:-:S04]  /*2810*/  P2R R118, PR, RZ, 0x4 ;  /* 0x00000004ff767803 */ /* 0x000fc80000000000 */
[----:B------:R-:W-:-:S05]  /*2820*/  F2FP.BF16.F32.PACK_AB R60, RZ, R60 ;  /* 0x0000003cff3c723e */ /* 0x000fca00000010ff */
[----:B------:R0:W-:Y:S02]  /*2830*/  @P1 STG.E.U16 desc[UR38][R58.64+0x12], R60 ;  /* 0x0000123c3a001986 */ /* 0x0001e4000c101526 */
[----:B------:R-:W-:Y:S05]  /*2840*/  @!P0 BRA `(.L_x_43) ;  /* 0x0000000000048947 */ /* 0x000fea0003800000 */
[----:B------:R0:W5:Y:S02]  /*2850*/  LDG.E.LTC128B.U16 R114, desc[UR38][R6.64+0x20] ;  /* 0x0000202606727981 */ /* 0x000164000c1e1520 */
.L_x_43:
[----:B------:R-:W-:Y:S05]  /*2860*/  BSYNC B1 ;  /* 0x0000000000017941 */ /* 0x000fea0003800000 */
.L_x_42:
[----:B0----5:R-:W-:Y:S01]  /*2870*/  IMAD.U32 R60, R114, 0x10000, RZ ;  /* 0x00010000723c7824 */ /* 0x021fe200078e00ff */
[----:B------:R-:W-:Y:S01]  /*2880*/  ISETP.GT.AND P1, PT, R4, 0x11, PT ;  /* 0x000000110400780c */ /* 0x000fe20003f24270 */
[-C--:B------:R-:W-:Y:S01]  /*2890*/  IMAD.WIDE.U32 R62, R121, R104.reuse, R8 ;  /* 0x00000068793e7225 */ /* 0x080fe200078e0008 */
[----:B------:R-:W-:Y:S03]  /*28a0*/  BSSY B1, `(.L_x_44) ;  /* 0x0000021000017945 */ /* 0x000fe60003800000 */
[----:B------:R-:W-:Y:S01]  /*28b0*/  FMUL R21, R60, R89 ;  /* 0x000000593c157220 */ /* 0x000fe20000400000 */
[----:B------:R-:W-:-:S03]  /*28c0*/  IMAD R60, R107, R104, RZ ;  /* 0x000000686b3c7224 */ /* 0x000fc600078e02ff */
[----:B------:R-:W-:Y:S01]  /*28d0*/  FFMA R21, R64, R88, R21 ;  /* 0x0000005840157223 */ /* 0x000fe20000000015 */
[C---:B------:R-:W-:Y:S02]  /*28e0*/  IMAD R119, R121.reuse, R105, R60 ;  /* 0x0000006979777224 */ /* 0x040fe400078e023c */
[----:B------:R-:W-:Y:S02]  /*28f0*/  IMAD.WIDE.U32 R60, R121, R104, R100 ;  /* 0x00000068793c7225 */ /* 0x000fe400078e0064 */
[----:B------:R-:W-:Y:S02]  /*2900*/  F2FP.BF16.F32.PACK_AB R21, RZ, R21 ;  /* 0x00000015ff15723e */ /* 0x000fe400000010ff */
[----:B------:R-:W-:Y:S02]  /*2910*/  IMAD.IADD R63, R119, 0x1, R63 ;  /* 0x00000001773f7824 */ /* 0x000fe400078e023f */
[----:B------:R-:W-:Y:S01]  /*2920*/  PRMT R105, R21, 0x7610, R105 ;  /* 0x0000761015697816 */ /* 0x000fe20000000069 */
[----:B------:R-:W-:-:S02]  /*2930*/  IMAD.IADD R21, R61, 0x1, R119 ;  /* 0x000000013d157824 */ /* 0x000fc400078e0277 */
[----:B------:R-:W-:Y:S02]  /*2940*/  IMAD.WIDE.U32 R106, R19, R14, R62 ;  /* 0x0000000e136a7225 */ /* 0x000fe400078e003e */
[----:B------:R0:W-:Y:S01]  /*2950*/  @P0 STG.E.U16 desc[UR38][R102.64+0x20], R105 ;  /* 0x0000206966000986 */ /* 0x0001e2000c101526 */
[----:B------:R-:W-:-:S04]  /*2960*/  LEA R62, P0, R60, R12, 0x1 ;  /* 0x0000000c3c3e7211 */ /* 0x000fc800078008ff */
[----:B------:R-:W-:Y:S01]  /*2970*/  LEA.HI.X R63, R60, R13, R21, 0x1, P0 ;  /* 0x0000000d3c3f7211 */ /* 0x000fe200000f0c15 */
[----:B------:R-:W-:Y:S01]  /*2980*/  IMAD.IADD R21, R113, 0x1, R107 ;  /* 0x0000000171157824 */ /* 0x000fe200078e026b */
[----:B------:R-:W-:-:S04]  /*2990*/  LEA R60, P0, R106, R12, 0x1 ;  /* 0x0000000c6a3c7211 */ /* 0x000fc800078008ff */
[----:B------:R-:W-:Y:S01]  /*29a0*/  LEA.HI.X R61, R106, R13, R21, 0x1, P0 ;  /* 0x0000000d6a3d7211 */ /* 0x000fe200000f0c15 */
[----:B0-----:R-:W-:-:S04]  /*29b0*/  IMAD.WIDE.U32 R104, R121, R104, R110 ;  /* 0x0000006879687225 */ /* 0x001fc800078e006e */
[----:B------:R-:W-:Y:S01]  /*29c0*/  IMAD.IADD R119, R119, 0x1, R105 ;  /* 0x0000000177777824 */ /* 0x000fe200078e0269 */
[----:B------:R-:W-:-:S05]  /*29d0*/  IADD3 R64, P0, R20, R104, RZ ;  /* 0x0000006814407210 */ /* 0x000fca0007f1e0ff */
[----:B------:R-:W-:Y:S01]  /*29e0*/  IMAD.X R100, R119, 0x1, R101, P0 ;  /* 0x0000000177647824 */ /* 0x000fe200000e0665 */
[----:B------:R-:W-:-:S05]  /*29f0*/  IADD3 R20, P0, R8, R104, RZ ;  /* 0x0000006808147210 */ /* 0x000fca0007f1e0ff */
[----:B------:R-:W-:Y:S01]  /*2a00*/  IMAD.X R21, R9, 0x1, R119, P0 ;  /* 0x0000000109157824 */ /* 0x000fe200000e0677 */
[----:B------:R-:W-:Y:S01]  /*2a10*/  LEA R8, P0, R64, R12, 0x1 ;  /* 0x0000000c40087211 */ /* 0x000fe200078008ff */
[----:B------:R-:W-:-:S03]  /*2a20*/  IMAD.WIDE.U32 R20, R19, R14, R20 ;  /* 0x0000000e13147225 */ /* 0x000fc600078e0014 */
[----:B------:R-:W-:Y:S02]  /*2a30*/  LEA.HI.X R9, R64, R13, R100, 0x1, P0 ;  /* 0x0000000d40097211 */ /* 0x000fe400000f0c64 */
[----:B------:R-:W-:Y:S01]  /*2a40*/  P2R R100, PR, RZ, 0x2 ;  /* 0x00000002ff647803 */ /* 0x000fe20000000000 */
[----:B------:R-:W-:Y:S01]  /*2a50*/  IMAD.IADD R113, R113, 0x1, R21 ;  /* 0x0000000171717824 */ /* 0x000fe200078e0215 */
[----:B------:R-:W-:-:S04]  /*2a60*/  LEA R12, P0, R20, R12, 0x1 ;  /* 0x0000000c140c7211 */ /* 0x000fc800078008ff */
[----:B------:R-:W-:Y:S02]  /*2a70*/  LEA.HI.X R13, R20, R13, R113, 0x1, P0 ;  /* 0x0000000d140d7211 */ /* 0x000fe400000f0c71 */
[----:B------:R-:W-:-:S13]  /*2a80*/  ISETP.GT.AND P0, PT, R3, RZ, P1 ;  /* 0x000000ff0300720c */ /* 0x000fda0000f04270 */
[----:B------:R-:W-:Y:S05]  /*2a90*/  @!P0 BRA `(.L_x_45) ;  /* 0x0000000000048947 */ /* 0x000fea0003800000 */
[----:B------:R0:W5:Y:S02]  /*2aa0*/  LDG.E.LTC128B.U16 R114, desc[UR38][R6.64+0x22] ;  /* 0x0000222606727981 */ /* 0x000164000c1e1520 */
.L_x_45:
[----:B------:R-:W-:Y:S05]  /*2ab0*/  BSYNC B1 ;  /* 0x0000000000017941 */ /* 0x000fea0003800000 */
.L_x_44:
[----:B-----5:R-:W-:Y:S01]  /*2ac0*/  IMAD.U32 R14, R114, 0x10000, RZ ;  /* 0x00010000720e7824 */ /* 0x020fe200078e00ff */
[----:B------:R-:W-:Y:S01]  /*2ad0*/  BSSY B1, `(.L_x_46) ;  /* 0x000000a000017945 */ /* 0x000fe20003800000 */
[----:B------:R-:W-:Y:S02]  /*2ae0*/  @P0 IMAD.MOV.U32 R20, RZ, RZ, R102 ;  /* 0x000000ffff140224 */ /* 0x000fe400078e0066 */
[----:B------:R-:W-:Y:S01]  /*2af0*/  FMUL R14, R14, R89 ;  /* 0x000000590e0e7220 */ /* 0x000fe20000400000 */
[----:B------:R-:W-:-:S03]  /*2b00*/  @P0 IMAD.MOV.U32 R21, RZ, RZ, R103 ;  /* 0x000000ffff150224 */ /* 0x000fc600078e0067 */
[----:B------:R-:W-:-:S05]  /*2b10*/  FFMA R14, R65, R88, R14 ;  /* 0x00000058410e7223 */ /* 0x000fca000000000e */
[----:B------:R-:W-:-:S05]  /*2b20*/  F2FP.BF16.F32.PACK_AB R14, RZ, R14 ;  /* 0x0000000eff0e723e */ /* 0x000fca00000010ff */
[----:B------:R0:W-:Y:S01]  /*2b30*/  @P0 STG.E.U16 desc[UR38][R20.64+0x22], R14 ;  /* 0x0000220e14000986 */ /* 0x0001e2000c101526 */
[----:B------:R-:W-:-:S13]  /*2b40*/  ISETP.GT.AND P0, PT, R3, 0x8, P2 ;  /* 0x000000080300780c */ /* 0x000fda0001704270 */
[----:B0-----:R-:W-:Y:S05]  /*2b50*/  @!P0 BRA `(.L_x_47) ;  /* 0x0000000000048947 */ /* 0x001fea0003800000 */
[----:B------:R0:W5:Y:S02]  /*2b60*/  LDG.E.LTC128B.U16 R114, desc[UR38][R56.64+0x20] ;  /* 0x0000202638727981 */ /* 0x000164000c1e1520 */
.L_x_47:
[----:B------:R-:W-:Y:S05]  /*2b70*/  BSYNC B1 ;  /* 0x0000000000017941 */ /* 0x000fea0003800000 */
.L_x_46:
[----:B-----5:R-:W-:Y:S01]  /*2b80*/  IMAD.U32 R14, R114, 0x10000, RZ ;  /* 0x00010000720e7824 */ /* 0x020fe200078e00ff */
[----:B------:R-:W-:Y:S03]  /*2b90*/  BSSY B1, `(.L_x_48) ;  /* 0x0000008000017945 */ /* 0x000fe60003800000 */
[----:B------:R-:W-:-:S04]  /*2ba0*/  FMUL R19, R14, R89 ;  /* 0x000000590e137220 */ /* 0x000fc80000400000 */
[----:B------:R-:W-:-:S05]  /*2bb0*/  FFMA R19, R66, R88, R19 ;  /* 0x0000005842137223 */ /* 0x000fca0000000013 */
[----:B------:R-:W-:-:S05]  /*2bc0*/  F2FP.BF16.F32.PACK_AB R19, RZ, R19 ;  /* 0x00000013ff13723e */ /* 0x000fca00000010ff */
[----:B------:R0:W-:Y:S01]  /*2bd0*/  @P0 STG.E.U16 desc[UR38][R58.64+0x20], R19 ;  /* 0x000020133a000986 */ /* 0x0001e2000c101526 */
[----:B------:R-:W-:-:S13]  /*2be0*/  ISETP.GT.AND P0, PT, R3, 0x8, P1 ;  /* 0x000000080300780c */ /* 0x000fda0000f04270 */
[----:B0-----:R-:W-:Y:S05]  /*2bf0*/  @!P0 BRA `(.L_x_49) ;  /* 0x0000000000048947 */ /* 0x001fea0003800000 */
[----:B------:R0:W5:Y:S02]  /*2c00*/  LDG.E.LTC128B.U16 R114, desc[UR38][R56.64+0x22] ;  /* 0x0000222638727981 */ /* 0x000164000c1e1520 */
.L_x_49:
[----:B------:R-:W-:Y:S05]  /*2c10*/  BSYNC B1 ;  /* 0x0000000000017941 */ /* 0x000fea0003800000 */
.L_x_48:
[----:B-----5:R-:W-:Y:S01]  /*2c20*/  IMAD.U32 R14, R114, 0x10000, RZ ;  /* 0x00010000720e7824 */ /* 0x020fe200078e00ff */
[----:B------:R-:W-:Y:S01]  /*2c30*/  ISETP.GT.AND P2, PT, R4, 0x18, PT ;  /* 0x000000180400780c */ /* 0x000fe20003f44270 */
[----:B------:R-:W-:Y:S02]  /*2c40*/  BSSY B1, `(.L_x_50) ;  /* 0x0000009000017945 */ /* 0x000fe40003800000 */
[----:B------:R-:W-:Y:S01]  /*2c50*/  FMUL R14, R14, R89 ;  /* 0x000000590e0e7220 */ /* 0x000fe20000400000 */
[----:B------:R-:W-:-:S03]  /*2c60*/  P2R R101, PR, RZ, 0x4 ;  /* 0x00000004ff657803 */ /* 0x000fc60000000000 */
[----:B------:R-:W-:-:S05]  /*2c70*/  FFMA R14, R67, R88, R14 ;  /* 0x00000058430e7223 */ /* 0x000fca000000000e */
[----:B------:R-:W-:-:S05]  /*2c80*/  F2FP.BF16.F32.PACK_AB R14, RZ, R14 ;  /* 0x0000000eff0e723e */ /* 0x000fca00000010ff */
[----:B------:R0:W-:Y:S01]  /*2c90*/  @P0 STG.E.U16 desc[UR38][R58.64+0x22], R14 ;  /* 0x0000220e3a000986 */ /* 0x0001e2000c101526 */
[----:B------:R-:W-:-:S13]  /*2ca0*/  ISETP.GT.AND P0, PT, R3, RZ, P2 ;  /* 0x000000ff0300720c */ /* 0x000fda0001704270 */
[----:B0-----:R-:W-:Y:S05]  /*2cb0*/  @!P0 BRA `(.L_x_51) ;  /* 0x0000000000048947 */ /* 0x001fea0003800000 */
[----:B------:R0:W5:Y:S02]  /*2cc0*/  LDG.E.LTC128B.U16 R114, desc[UR38][R6.64+0x30] ;  /* 0x0000302606727981 */ /* 0x000164000c1e1520 */
.L_x_51:
[----:B------:R-:W-:Y:S05]  /*2cd0*/  BSYNC B1 ;  /* 0x0000000000017941 */ /* 0x000fea0003800000 */
.L_x_50:
[----:B-----5:R-:W-:Y:S01]  /*2ce0*/  IMAD.U32 R14, R114, 0x10000, RZ ;  /* 0x00010000720e7824 */ /* 0x020fe200078e00ff */
[----:B------:R-:W-:Y:S01]  /*2cf0*/  ISETP.GT.AND P1, PT, R4, 0x19, PT ;  /* 0x000000190400780c */ /* 0x000fe20003f24270 */
[----:B------:R-:W-:Y:S01]  /*2d00*/  @P0 IMAD.MOV.U32 R20, RZ, RZ, R102 ;  /* 0x000000ffff140224 */ /* 0x000fe200078e0066 */
[----:B------:R-:W-:Y:S01]  /*2d10*/  BSSY B1, `(.L_x_52) ;  /* 0x000000a000017945 */ /* 0x000fe20003800000 */
[----:B------:R-:W-:Y:S01]  /*2d20*/  FMUL R19, R14, R89 ;  /* 0x000000590e137220 */ /* 0x000fe20000400000 */
[----:B------:R-:W-:-:S03]  /*2d30*/  @P0 IMAD.MOV.U32 R21, RZ, RZ, R103 ;  /* 0x000000ffff150224 */ /* 0x000fc600078e0067 */
[----:B------:R-:W-:Y:S01]  /*2d40*/  FFMA R19, R68, R88, R19 ;  /* 0x0000005844137223 */ /* 0x000fe20000000013 */
[----:B------:R-:W-:-:S04]  /*2d50*/  P2R R68, PR, RZ, 0x2 ;  /* 0x00000002ff447803 */ /* 0x000fc80000000000 */
[----:B------:R-:W-:-:S05]  /*2d60*/  F2FP.BF16.F32.PACK_AB R19, RZ, R19 ;  /* 0x00000013ff13723e */ /* 0x000fca00000010ff */
[----:B------:R0:W-:Y:S01]  /*2d70*/  @P0 STG.E.U16 desc[UR38][R20.64+0x30], R19 ;  /* 0x0000301314000986 */ /* 0x0001e2000c101526 */
[----:B------:R-:W-:-:S13]  /*2d80*/  ISETP.GT.AND P0, PT, R3, RZ, P1 ;  /* 0x000000ff0300720c */ /* 0x000fda0000f04270 */
[----:B0-----:R-:W-:Y:S05]  /*2d90*/  @!P0 BRA `(.L_x_53) ;  /* 0x0000000000048947 */ /* 0x001fea0003800000 */
[----:B------:R0:W5:Y:S02]  /*2da0*/  LDG.E.LTC128B.U16 R114, desc[UR38][R6.64+0x32] ;  /* 0x0000322606727981 */ /* 0x000164000c1e1520 */
.L_x_53:
[----:B------:R-:W-:Y:S05]  /*2db0*/  BSYNC B1 ;  /* 0x0000000000017941 */ /* 0x000fea0003800000 */
.L_x_52:
        /* <DEDUP_REMOVED lines=11> */
.L_x_55:
[----:B------:R-:W-:Y:S05]  /*2e70*/  BSYNC B1 ;  /* 0x0000000000017941 */ /* 0x000fea0003800000 */
.L_x_54:
        /* <DEDUP_REMOVED lines=9> */
.L_x_57:
[----:B------:R-:W-:Y:S05]  /*2f10*/  BSYNC B1 ;  /* 0x0000000000017941 */ /* 0x000fea0003800000 */
.L_x_56:
        /* <DEDUP_REMOVED lines=11> */
.L_x_59:
[----:B------:R-:W-:Y:S05]  /*2fd0*/  BSYNC B1 ;  /* 0x0000000000017941 */ /* 0x000fea0003800000 */
.L_x_58:
[----:B-----5:R-:W-:Y:S01]  /*2fe0*/  IMAD.U32 R14, R114, 0x10000, RZ ;  /* 0x00010000720e7824 */ /* 0x020fe200078e00ff */
[----:B------:R-:W-:Y:S01]  /*2ff0*/  ISETP.GT.AND P1, PT, R4, 0x21, PT ;  /* 0x000000210400780c */ /* 0x000fe20003f24270 */
[----:B------:R-:W-:Y:S01]  /*3000*/  @P0 IMAD.MOV.U32 R20, RZ, RZ, R102 ;  /* 0x000000ffff140224 */ /* 0x000fe200078e0066 */
[----:B------:R-:W-:Y:S01]  /*3010*/  BSSY B1, `(.L_x_60) ;  /* 0x000000a000017945 */ /* 0x000fe20003800000 */
[----:B------:R-:W-:Y:S01]  /*3020*/  FMUL R19, R14, R89 ;  /* 0x000000590e137220 */ /* 0x000fe20000400000 */
[----:B------:R-:W-:Y:S01]  /*3030*/  @P0 IMAD.MOV.U32 R21, RZ, RZ, R103 ;  /* 0x000000ffff150224 */ /* 0x000fe200078e0067 */
[----:B------:R-:W-:Y:S02]  /*3040*/  P2R R70, PR, RZ, 0x2 ;  /* 0x00000002ff467803 */ /* 0x000fe40000000000 */
[----:B------:R-:W-:-:S05]  /*3050*/  FFMA R19, R72, R88, R19 ;  /* 0x0000005848137223 */ /* 0x000fca0000000013 */
[----:B------:R-:W-:-:S05]  /*3060*/  F2FP.BF16.F32.PACK_AB R19, RZ, R19 ;  /* 0x00000013ff13723e */ /* 0x000fca00000010ff */
[----:B------:R0:W-:Y:S01]  /*3070*/  @P0 STG.E.U16 desc[UR38][R20.64+0x40], R19 ;  /* 0x0000401314000986 */ /* 0x0001e2000c101526 */
[----:B------:R-:W-:-:S13]  /*3080*/  ISETP.GT.AND P0, PT, R3, RZ, P1 ;  /* 0x000000ff0300720c */ /* 0x000fda0000f04270 */
[----:B0-----:R-:W-:Y:S05]  /*3090*/  @!P0 BRA `(.L_x_61) ;  /* 0x0000000000048947 */ /* 0x001fea0003800000 */
[----:B------:R0:W5:Y:S02]  /*30a0*/  LDG.E.LTC128B.U16 R114, desc[UR38][R6.64+0x42] ;  /* 0x0000422606727981 */ /* 0x000164000c1e1520 */
.L_x_61:
[----:B------:R-:W-:Y:S05]  /*30b0*/  BSYNC B1 ;  /* 0x0000000000017941 */ /* 0x000fea0003800000 */
.L_x_60:
        /* <DEDUP_REMOVED lines=11> */
.L_x_63:
[----:B------:R-:W-:Y:S05]  /*3170*/  BSYNC B1 ;  /* 0x0000000000017941 */ /* 0x000fea0003800000 */
.L_x_62:
        /* <DEDUP_REMOVED lines=9> */
.L_x_65:
[----:B------:R-:W-:Y:S05]  /*3210*/  BSYNC B1 ;  /* 0x0000000000017941 */ /* 0x000fea0003800000 */
.L_x_64:
        /* <DEDUP_REMOVED lines=11> */
.L_x_67:
[----:B------:R-:W-:Y:S05]  /*32d0*/  BSYNC B1 ;  /* 0x0000000000017941 */ /* 0x000fea0003800000 */
.L_x_66:
        /* <DEDUP_REMOVED lines=13> */
.L_x_69:
[----:B------:R-:W-:Y:S05]  /*33b0*/  BSYNC B1 ;  /* 0x0000000000017941 */ /* 0x000fea0003800000 */
.L_x_68:
        /* <DEDUP_REMOVED lines=11> */
.L_x_71:
[----:B------:R-:W-:Y:S05]  /*3470*/  BSYNC B1 ;  /* 0x0000000000017941 */ /* 0x000fea0003800000 */
.L_x_70:
        /* <DEDUP_REMOVED lines=9> */
.L_x_73:
[----:B------:R-:W-:Y:S05]  /*3510*/  BSYNC B1 ;  /* 0x0000000000017941 */ /* 0x000fea0003800000 */
.L_x_72:
[----:B-----5:R-:W-:Y:S01]  /*3520*/  IMAD.U32 R14, R114, 0x10000, RZ ;  /* 0x00010000720e7824 */ /* 0x020fe200078e00ff */
[----:B------:R-:W-:Y:S01]  /*3530*/  ISETP.GT.AND P3, PT, R4, 0x30, PT ;  /* 0x000000300400780c */ /* 0x000fe20003f64270 */
[----:B------:R-:W-:Y:S02]  /*3540*/  BSSY B1, `(.L_x_74) ;  /* 0x0000008000017945 */ /* 0x000fe40003800000 */
[----:B------:R-:W-:-:S04]  /*3550*/  FMUL R14, R14, R89 ;  /* 0x000000590e0e7220 */ /* 0x000fc80000400000 */
[----:B------:R-:W-:-:S05]  /*3560*/  FFMA R14, R79, R88, R14 ;  /* 0x000000584f0e7223 */ /* 0x000fca000000000e */
[----:B------:R-:W-:-:S05]  /*3570*/  F2FP.BF16.F32.PACK_AB R14, RZ, R14 ;  /* 0x0000000eff0e723e */ /* 0x000fca00000010ff */
[----:B------:R0:W-:Y:S01]  /*3580*/  @P0 STG.E.U16 desc[UR38][R58.64+0x52], R14 ;  /* 0x0000520e3a000986 */ /* 0x0001e2000c101526 */
[----:B------:R-:W-:-:S13]  /*3590*/  ISETP.GT.AND P0, PT, R3, RZ, P3 ;  /* 0x000000ff0300720c */ /* 0x000fda0001f04270 */
[----:B0-----:R-:W-:Y:S05]  /*35a0*/  @!P0 BRA `(.L_x_75) ;  /* 0x0000000000048947 */ /* 0x001fea0003800000 */
[----:B------:R0:W5:Y:S02]  /*35b0*/  LDG.E.LTC128B.U16 R114, desc[UR38][R6.64+0x60] ;  /* 0x0000602606727981 */ /* 0x000164000c1e1520 */
.L_x_75:
[----:B------:R-:W-:Y:S05]  /*35c0*/  BSYNC B1 ;  /* 0x0000000000017941 */ /* 0x000fea0003800000 */
.L_x_74:
[----:B-----5:R-:W-:Y:S01]  /*35d0*/  IMAD.U32 R14, R114, 0x10000, RZ ;  /* 0x00010000720e7824 */ /* 0x020fe200078e00ff */
[----:B------:R-:W-:Y:S01]  /*35e0*/  ISETP.GT.AND P2, PT, R4, 0x31, PT ;  /* 0x000000310400780c */ /* 0x000fe20003f44270 */
[----:B------:R-:W-:Y:S01]  /*35f0*/  @P0 IMAD.MOV.U32 R20, RZ, RZ, R102 ;  /* 0x000000ffff140224 */ /* 0x000fe200078e0066 */
[----:B------:R-:W-:Y:S01]  /*3600*/  BSSY B1, `(.L_x_76) ;  /* 0x0000009000017945 */ /* 0x000fe20003800000 */
[----:B------:R-:W-:Y:S01]  /*3610*/  FMUL R19, R14, R89 ;  /* 0x000000590e137220 */ /* 0x000fe20000400000 */
[----:B------:R-:W-:-:S03]  /*3620*/  @P0 IMAD.MOV.U32 R21, RZ, RZ, R103 ;  /* 0x000000ffff150224 */ /* 0x000fc600078e0067 */
[----:B------:R-:W-:-:S05]  /*3630*/  FFMA R19, R80, R88, R19 ;  /* 0x0000005850137223 */ /* 0x000fca0000000013 */
[----:B------:R-:W-:-:S05]  /*3640*/  F2FP.BF16.F32.PACK_AB R19, RZ, R19 ;  /* 0x00000013ff13723e */ /* 0x000fca00000010ff */
[----:B------:R0:W-:Y:S01]  /*3650*/  @P0 STG.E.U16 desc[UR38][R20.64+0x60], R19 ;  /* 0x0000601314000986 */ /* 0x0001e2000c101526 */
[----:B------:R-:W-:-:S13]  /*3660*/  ISETP.GT.AND P0, PT, R3, RZ, P2 ;  /* 0x000000ff0300720c */ /* 0x000fda0001704270 */
[----:B0-----:R-:W-:Y:S05]  /*3670*/  @!P0 BRA `(.L_x_77) ;  /* 0x0000000000048947 */ /* 0x001fea0003800000 */
[----:B------:R0:W5:Y:S02]  /*3680*/  LDG.E.LTC128B.U16 R114, desc[UR38][R6.64+0x62] ;  /* 0x0000622606727981 */ /* 0x000164000c1e1520 */
.L_x_77:
[----:B------:R-:W-:Y:S05]  /*3690*/  BSYNC B1 ;  /* 0x0000000000017941 */ /* 0x000fea0003800000 */
.L_x_76:
        /* <DEDUP_REMOVED lines=11> */
.L_x_79:
[----:B------:R-:W-:Y:S05]  /*3750*/  BSYNC B1 ;  /* 0x0000000000017941 */ /* 0x000fea0003800000 */
.L_x_78:
        /* <DEDUP_REMOVED lines=9> */
.L_x_81:
[----:B------:R-:W-:Y:S05]  /*37f0*/  BSYNC B1 ;  /* 0x0000000000017941 */ /* 0x000fea0003800000 */
.L_x_80:
        /* <DEDUP_REMOVED lines=10> */
.L_x_83:
[----:B------:R-:W-:Y:S05]  /*38a0*/  BSYNC B1 ;  /* 0x0000000000017941 */ /* 0x000fea0003800000 */
.L_x_82:
        /* <DEDUP_REMOVED lines=8> */
[----:B------:R-:W-:-:S05]  /*3930*/  IADD3 R20, P0, R15, R108, RZ ;  /* 0x0000006c0f147210 */ /* 0x000fca0007f1e0ff */
[----:B------:R-:W-:Y:S01]  /*3940*/  IMAD.X R21, R5, 0x1, R109, P0 ;  /* 0x0000000105157824 */ /* 0x000fe200000e066d */
[----:B------:R-:W-:-:S05]  /*3950*/  IADD3 R64, P0, R15, R108, RZ ;  /* 0x0000006c0f407210 */ /* 0x000fca0007f1e0ff */
[----:B------:R-:W-:Y:S01]  /*3960*/  IMAD.X R65, R5, 0x1, R109, P0 ;  /* 0x0000000105417824 */ /* 0x000fe200000e066d */
[----:B------:R-:W-:-:S05]  /*3970*/  IADD3 R14, P0, R15, R102, RZ ;  /* 0x000000660f0e7210 */ /* 0x000fca0007f1e0ff */
[----:B------:R-:W-:Y:S01]  /*3980*/  IMAD.X R15, R5, 0x1, R103, P0 ;  /* 0x00000001050f7824 */ /* 0x000fe200000e0667 */
[----:B------:R-:W-:-:S04]  /*3990*/  ISETP.GT.AND P0, PT, R4, 0x39, PT ;  /* 0x000000390400780c */ /* 0x000fc80003f04270 */
[----:B------:R-:W-:-:S13]  /*39a0*/  ISETP.GT.AND P4, PT, R3, RZ, P0 ;  /* 0x000000ff0300720c */ /* 0x000fda0000784270 */
[----:B0-----:R-:W-:Y:S05]  /*39b0*/  @!P4 BRA `(.L_x_85) ;  /* 0x000000000004c947 */ /* 0x001fea0003800000 */
[----:B------:R0:W5:Y:S02]  /*39c0*/  LDG.E.LTC128B.U16 R114, desc[UR38][R6.64+0x72] ;  /* 0x0000722606727981 */ /* 0x000164000c1e1520 */
.L_x_85:
[----:B------:R-:W-:Y:S05]  /*39d0*/  BSYNC B1 ;  /* 0x0000000000017941 */ /* 0x000fea0003800000 */
.L_x_84:
        /* <DEDUP_REMOVED lines=9> */
.L_x_87:
[----:B------:R-:W-:Y:S05]  /*3a70*/  BSYNC B1 ;  /* 0x0000000000017941 */ /* 0x000fea0003800000 */
.L_x_86:
        /* <DEDUP_REMOVED lines=9> */
.L_x_89:
[----:B------:R-:W-:Y:S05]  /*3b10*/  BSYNC B1 ;  /* 0x0000000000017941 */ /* 0x000fea0003800000 */
.L_x_88:
[----:B-----5:R-:W-:-:S04]  /*3b20*/  IMAD.U32 R4, R114, 0x10000, RZ ;  /* 0x0001000072047824 */ /* 0x020fc800078e00ff */
[----:B------:R-:W-:-:S04]  /*3b30*/  FMUL R4, R4, R89 ;  /* 0x0000005904047220 */ /* 0x000fc80000400000 */
[----:B------:R-:W-:-:S05]  /*3b40*/  FFMA R4, R87, R88, R4 ;  /* 0x0000005857047223 */ /* 0x000fca0000000004 */
[----:B------:R-:W-:-:S04]  /*3b50*/  F2FP.BF16.F32.PACK_AB R4, RZ, R4 ;  /* 0x00000004ff04723e */ /* 0x000fc800000010ff */
[----:B-1-34-:R-:W-:-:S05]  /*3b60*/  PRMT R6, R4, 0x7610, R6 ;  /* 0x0000761004067816 */ /* 0x01afca0000000006 */
[----:B------:R1:W-:Y:S01]  /*3b70*/  @P4 STG.E.U16 desc[UR38][R58.64+0x72], R6 ;  /* 0x000072063a004986 */ /* 0x0003e2000c101526 */
[----:B------:R-:W-:-:S13]  /*3b80*/  ISETP.GT.AND P4, PT, R3, 0x80, P6 ;  /* 0x000000800300780c */ /* 0x000fda0003784270 */
[----:B------:R-:W3:Y:S01]  /*3b90*/  @P4 LDG.E.LTC128B.U16 R114, desc[UR38][R62.64] ;  /* 0x000000263e724981 */ /* 0x000ee2000c1e1520 */
[----:B------:R-:W-:Y:S01]  /*3ba0*/  BSSY B1, `(.L_x_90) ;  /* 0x000000a000017945 */ /* 0x000fe20003800000 */
[----:B---3--:R-:W-:-:S04]  /*3bb0*/  IMAD.U32 R4, R114, 0x10000, RZ ;  /* 0x0001000072047824 */ /* 0x008fc800078e00ff */
[----:B------:R-:W-:-:S04]  /*3bc0*/  FMUL R5, R4, R89 ;  /* 0x0000005904057220 */ /* 0x000fc80000400000 */
[----:B------:R-:W-:-:S05]  /*3bd0*/  FFMA R5, R24, R88, R5 ;  /* 0x0000005818057223 */ /* 0x000fca0000000005 */
[----:B------:R-:W-:-:S05]  /*3be0*/  F2FP.BF16.F32.PACK_AB R5, RZ, R5 ;  /* 0x00000005ff05723e */ /* 0x000fca00000010ff */
[----:B------:R1:W-:Y:S01]  /*3bf0*/  @P4 STG.E.U16 desc[UR38][R14.64], R5 ;  /* 0x000000050e004986 */ /* 0x0003e2000c101526 */
[----:B------:R-:W-:-:S04]  /*3c00*/  ISETP.NE.AND P4, PT, R116, RZ, PT ;  /* 0x000000ff7400720c */ /* 0x000fc80003f85270 */
[----:B------:R-:W-:-:S13]  /*3c10*/  ISETP.GT.AND P4, PT, R3, 0x80, P4 ;  /* 0x000000800300780c */ /* 0x000fda0002784270 */
[----:B-1----:R-:W-:Y:S05]  /*3c20*/  @!P4 BRA `(.L_x_91) ;  /* 0x000000000004c947 */ /* 0x002fea0003800000 */
[----:B------:R1:W5:Y:S02]  /*3c30*/  LDG.E.LTC128B.U16 R114, desc[UR38][R60.64+0x2] ;  /* 0x000002263c727981 */ /* 0x000364000c1e1520 */
.L_x_91:
[----:B------:R-:W-:Y:S05]  /*3c40*/  BSYNC B1 ;  /* 0x0000000000017941 */ /* 0x000fea0003800000 */
.L_x_90:
[----:B-----5:R-:W-:Y:S01]  /*3c50*/  IMAD.U32 R4, R114, 0x10000, RZ ;  /* 0x0001000072047824 */ /* 0x020fe200078e00ff */
[----:B------:R-:W-:Y:S01]  /*3c60*/  ISETP.GT.AND P6, PT, R3, 0x88, P6 ;  /* 0x000000880300780c */ /* 0x000fe200037c4270 */
[----:B------:R-:W-:Y:S01]  /*3c70*/  @P4 IMAD.MOV.U32 R5, RZ, RZ, R15 ;  /* 0x000000ffff054224 */ /* 0x000fe200078e000f */
[----:B------:R-:W-:Y:S01]  /*3c80*/  BSSY B1, `(.L_x_92) ;  /* 0x0000009000017945 */ /* 0x000fe20003800000 */
[----:B------:R-:W-:-:S04]  /*3c90*/  FMUL R4, R4, R89 ;  /* 0x0000005904047220 */ /* 0x000fc80000400000 */
[----:B------:R-:W-:-:S05]  /*3ca0*/  FFMA R4, R25, R88, R4 ;  /* 0x0000005819047223 */ /* 0x000fca0000000004 */
[----:B------:R-:W-:-:S04]  /*3cb0*/  F2FP.BF16.F32.PACK_AB R4, RZ, R4 ;  /* 0x00000004ff04723e */ /* 0x000fc800000010ff */
[----:B------:R-:W-:Y:S01]  /*3cc0*/  PRMT R6, R4, 0x7610, R6 ;  /* 0x0000761004067816 */ /* 0x000fe20000000006 */
[----:B------:R-:W-:-:S05]  /*3cd0*/  @P4 IMAD.MOV.U32 R4, RZ, RZ, R14 ;  /* 0x000000ffff044224 */ /* 0x000fca00078e000e */
[----:B------:R3:W-:Y:S01]  /*3ce0*/  @P4 STG.E.U16 desc[UR38][R4.64+0x2], R6 ;  /* 0x0000020604004986 */ /* 0x0007e2000c101526 */
[----:B------:R-:W-:Y:S05]  /*3cf0*/  @!P6 BRA `(.L_x_93) ;  /* 0x000000000004e947 */ /* 0x000fea0003800000 */
[----:B------:R4:W5:Y:S02]  /*3d00*/  LDG.E.LTC128B.U16 R114, desc[UR38][R8.64] ;  /* 0x0000002608727981 */ /* 0x000964000c1e1520 */
.L_x_93:
[----:B------:R-:W-:Y:S05]  /*3d10*/  BSYNC B1 ;  /* 0x0000000000017941 */ /* 0x000fea0003800000 */
.L_x_92:
[----:B---3-5:R-:W-:Y:S01]  /*3d20*/  IMAD.U32 R4, R114, 0x10000, RZ ;  /* 0x0001000072047824 */ /* 0x028fe200078e00ff */
[----:B------:R-:W-:Y:S01]  /*3d30*/  ISETP.NE.AND P4, PT, R116, RZ, PT ;  /* 0x000000ff7400720c */ /* 0x000fe20003f85270 */
[----:B------:R-:W-:Y:S02]  /*3d40*/  BSSY B1, `(.L_x_94) ;  /* 0x0000008000017945 */ /* 0x000fe40003800000 */
[----:B------:R-:W-:Y:S01]  /*3d50*/  FMUL R5, R4, R89 ;  /* 0x0000005904057220 */ /* 0x000fe20000400000 */
[----:B------:R-:W-:-:S03]  /*3d60*/  ISETP.GT.AND P4, PT, R3, 0x88, P4 ;  /* 0x000000880300780c */ /* 0x000fc60002784270 */
[----:B------:R-:W-:-:S05]  /*3d70*/  FFMA R5, R26, R88, R5 ;  /* 0x000000581a057223 */ /* 0x000fca0000000005 */
[----:B------:R-:W-:-:S05]  /*3d80*/  F2FP.BF16.F32.PACK_AB R5, RZ, R5 ;  /* 0x00000005ff05723e */ /* 0x000fca00000010ff */
[----:B------:R3:W-:Y:S01]  /*3d90*/  @P6 STG.E.U16 desc[UR38][R20.64], R5 ;  /* 0x0000000514006986 */ /* 0x0007e2000c101526 */
[----:B------:R-:W-:Y:S05]  /*3da0*/  @!P4 BRA `(.L_x_95) ;  /* 0x000000000004c947 */ /* 0x000fea0003800000 */
[----:B------:R0:W5:Y:S02]  /*3db0*/  LDG.E.LTC128B.U16 R114, desc[UR38][R12.64+0x2] ;  /* 0x000002260c727981 */ /* 0x000164000c1e1520 */
.L_x_95:
[----:B------:R-:W-:Y:S05]  /*3dc0*/  BSYNC B1 ;  /* 0x0000000000017941 */ /* 0x000fea0003800000 */
.L_x_94:
[----:B-----5:R-:W-:Y:S01]  /*3dd0*/  IMAD.U32 R4, R114, 0x10000, RZ ;  /* 0x0001000072047824 */ /* 0x020fe200078e00ff */
[----:B------:R-:W-:Y:S01]  /*3de0*/  ISETP.NE.AND P6, PT, R115, RZ, PT ;  /* 0x000000ff7300720c */ /* 0x000fe20003fc5270 */
[----:B------:R-:W-:Y:S02]  /*3df0*/  BSSY B1, `(.L_x_96) ;  /* 0x0000008000017945 */ /* 0x000fe40003800000 */
[----:B------:R-:W-:-:S04]  /*3e00*/  FMUL R4, R4, R89 ;  /* 0x0000005904047220 */ /* 0x000fc80000400000 */
[----:B------:R-:W-:-:S05]  /*3e10*/  FFMA R4, R27, R88, R4 ;  /* 0x000000581b047223 */ /* 0x000fca0000000004 */
[----:B------:R-:W-:-:S05]  /*3e20*/  F2FP.BF16.F32.PACK_AB R4, RZ, R4 ;  /* 0x00000004ff04723e */ /* 0x000fca00000010ff */
[----:B------:R0:W-:Y:S01]  /*3e30*/  @P4 STG.E.U16 desc[UR38][R64.64+0x2], R4 ;  /* 0x0000020440004986 */ /* 0x0001e2000c101526 */
[----:B------:R-:W-:-:S13]  /*3e40*/  ISETP.GT.AND P4, PT, R3, 0x80, P6 ;  /* 0x000000800300780c */ /* 0x000fda0003784270 */
[----:B0-----:R-:W-:Y:S05]  /*3e50*/  @!P4 BRA `(.L_x_97) ;  /* 0x000000000004c947 */ /* 0x001fea0003800000 */
[----:B------:R0:W5:Y:S02]  /*3e60*/  LDG.E.LTC128B.U16 R114, desc[UR38][R60.64+0x10] ;  /* 0x000010263c727981 */ /* 0x000164000c1e1520 */
.L_x_97:
[----:B------:R-:W-:Y:S05]  /*3e70*/  BSYNC B1 ;  /* 0x0000000000017941 */ /* 0x000fea0003800000 */
.L_x_96:
[----:B-----5:R-:W-:Y:S01]  /*3e80*/  IMAD.U32 R4, R114, 0x10000, RZ ;  /* 0x0001000072047824 */ /* 0x020fe200078e00ff */
[----:B------:R-:W-:Y:S01]  /*3e90*/  ISETP.NE.AND P6, PT, R117, RZ, PT ;  /* 0x000000ff7500720c */ /* 0x000fe20003fc5270 */
[----:B------:R-:W-:Y:S02]  /*3ea0*/  BSSY B1, `(.L_x_98) ;  /* 0x000000b000017945 */ /* 0x000fe40003800000 */
[----:B---3--:R-:W-:Y:S01]  /*3eb0*/  FMUL R5, R4, R89 ;  /* 0x0000005904057220 */ /* 0x008fe20000400000 */
[----:B------:R-:W-:-:S03]  /*3ec0*/  @P4 IMAD.MOV.U32 R4, RZ, RZ, R14 ;  /* 0x000000ffff044224 */ /* 0x000fc600078e000e */
[----:B------:R-:W-:-:S05]  /*3ed0*/  FFMA R5, R28, R88, R5 ;  /* 0x000000581c057223 */ /* 0x000fca0000000005 */
[----:B------:R-:W-:-:S04]  /*3ee0*/  F2FP.BF16.F32.PACK_AB R5, RZ, R5 ;  /* 0x00000005ff05723e */ /* 0x000fc800000010ff */
[----:B------:R-:W-:Y:S01]  /*3ef0*/  PRMT R6, R5, 0x7610, R6 ;  /* 0x0000761005067816 */ /* 0x000fe20000000006 */
[----:B------:R-:W-:-:S05]  /*3f00*/  @P4 IMAD.MOV.U32 R5, RZ, RZ, R15 ;  /* 0x000000ffff054224 */ /* 0x000fca00078e000f */
[----:B------:R3:W-:Y:S01]  /*3f10*/  @P4 STG.E.U16 desc[UR38][R4.64+0x10], R6 ;  /* 0x0000100604004986 */ /* 0x0007e2000c101526 */
[----:B------:R-:W-:-:S13]  /*3f20*/  ISETP.GT.AND P4, PT, R3, 0x80, P6 ;  /* 0x000000800300780c */ /* 0x000fda0003784270 */
[----:B---3--:R-:W-:Y:S05]  /*3f30*/  @!P4 BRA `(.L_x_99) ;  /* 0x000000000004c947 */ /* 0x008fea0003800000 */
[----:B------:R3:W5:Y:S02]  /*3f40*/  LDG.E.LTC128B.U16 R114, desc[UR38][R60.64+0x12] ;  /* 0x000012263c727981 */ /* 0x000764000c1e1520 */
.L_x_99:
[----:B------:R-:W-:Y:S05]  /*3f50*/  BSYNC B1 ;  /* 0x0000000000017941 */ /* 0x000fea0003800000 */
.L_x_98:
[----:B-----5:R-:W-:Y:S01]  /*3f60*/  IMAD.U32 R4, R114, 0x10000, RZ ;  /* 0x0001000072047824 */ /* 0x020fe200078e00ff */
[----:B------:R-:W-:Y:S01]  /*3f70*/  BSSY B1, `(.L_x_100) ;  /* 0x000000c000017945 */ /* 0x000fe20003800000 */
[----:B------:R-:W-:Y:S02]  /*3f80*/  @P4 IMAD.MOV.U32 R5, RZ, RZ, R15 ;  /* 0x000000ffff054224 */ /* 0x000fe400078e000f */
[----:B------:R-:W-:-:S04]  /*3f90*/  FMUL R4, R4, R89 ;  /* 0x0000005904047220 */ /* 0x000fc80000400000 */
[----:B------:R-:W-:-:S05]  /*3fa0*/  FFMA R4, R29, R88, R4 ;  /* 0x000000581d047223 */ /* 0x000fca0000000004 */
[----:B------:R-:W-:-:S04]  /*3fb0*/  F2FP.BF16.F32.PACK_AB R4, RZ, R4 ;  /* 0x00000004ff04723e */ /* 0x000fc800000010ff */
[----:B------:R-:W-:Y:S01]  /*3fc0*/  PRMT R6, R4, 0x7610, R6 ;  /* 0x0000761004067816 */ /* 0x000fe20000000006 */
[----:B------:R-:W-:-:S05]  /*3fd0*/  @P4 IMAD.MOV.U32 R4, RZ, RZ, R14 ;  /* 0x000000ffff044224 */ /* 0x000fca00078e000e */
[----:B------:R0:W-:Y:S01]  /*3fe0*/  @P4 STG.E.U16 desc[UR38][R4.64+0x12], R6 ;  /* 0x0000120604004986 */ /* 0x0001e2000c101526 */
[----:B------:R-:W-:-:S04]  /*3ff0*/  ISETP.NE.AND P4, PT, R115, RZ, PT ;  /* 0x000000ff7300720c */ /* 0x000fc80003f85270 */
[----:B------:R-:W-:-:S13]  /*4000*/  ISETP.GT.AND P4, PT, R3, 0x88, P4 ;  /* 0x000000880300780c */ /* 0x000fda0002784270 */
[----:B0-----:R-:W-:Y:S05]  /*4010*/  @!P4 BRA `(.L_x_101) ;  /* 0x000000000004c947 */ /* 0x001fea0003800000 */
[----:B------:R0:W5:Y:S02]  /*4020*/  LDG.E.LTC128B.U16 R114, desc[UR38][R12.64+0x10] ;  /* 0x000010260c727981 */ /* 0x000164000c1e1520 */
.L_x_101:
[----:B------:R-:W-:Y:S05]  /*4030*/  BSYNC B1 ;  /* 0x0000000000017941 */ /* 0x000fea0003800000 */
.L_x_100:
        /* <DEDUP_REMOVED lines=9> */
.L_x_103:
[----:B------:R-:W-:Y:S05]  /*40d0*/  BSYNC B1 ;  /* 0x0000000000017941 */ /* 0x000fea0003800000 */
.L_x_102:
[----:B-----5:R-:W-:Y:S01]  /*40e0*/  IMAD.U32 R4, R114, 0x10000, RZ ;  /* 0x0001000072047824 */ /* 0x020fe200078e00ff */
[----:B------:R-:W-:Y:S01]  /*40f0*/  ISETP.NE.AND P6, PT, R118, RZ, PT ;  /* 0x000000ff7600720c */ /* 0x000fe20003fc5270 */
        /* <DEDUP_REMOVED lines=8> */
[----:B------:R-:W-:-:S13]  /*4180*/  ISETP.GT.AND P4, PT, R3, 0x80, P6 ;  /* 0x000000800300780c */ /* 0x000fda0003784270 */
[----:B0-----:R-:W-:Y:S05]  /*4190*/  @!P4 BRA `(.L_x_105) ;  /* 0x000000000004c947 */ /* 0x001fea0003800000 */
[----:B------:R0:W5:Y:S02]  /*41a0*/  LDG.E.LTC128B.U16 R114, desc[UR38][R60.64+0x20] ;  /* 0x000020263c727981 */ /* 0x000164000c1e1520 */
.L_x_105:
[----:B------:R-:W-:Y:S05]  /*41b0*/  BSYNC B1 ;  /* 0x0000000000017941 */ /* 0x000fea0003800000 */
.L_x_104:
[----:B-----5:R-:W-:Y:S01]  /*41c0*/  IMAD.U32 R4, R114, 0x10000, RZ ;  /* 0x0001000072047824 */ /* 0x020fe200078e00ff */
[----:B------:R-:W-:Y:S01]  /*41d0*/  ISETP.NE.AND P6, PT, R100, RZ, PT ;  /* 0x000000ff6400720c */ /* 0x000fe20003fc5270 */
[----:B------:R-:W-:Y:S02]  /*41e0*/  BSSY B1, `(.L_x_106) ;  /* 0x000000b000017945 */ /* 0x000fe40003800000 */
[----:B------:R-:W-:Y:S01]  /*41f0*/  FMUL R5, R4, R89 ;  /* 0x0000005904057220 */ /* 0x000fe20000400000 */
[----:B------:R-:W-:-:S03]  /*4200*/  @P4 IMAD.MOV.U32 R4, RZ, RZ, R14 ;  /* 0x000000ffff044224 */ /* 0x000fc600078e000e */
        /* <DEDUP_REMOVED lines=8> */
.L_x_107:
[----:B------:R-:W-:Y:S05]  /*4290*/  BSYNC B1 ;  /* 0x0000000000017941 */ /* 0x000fea0003800000 */
.L_x_106:
        /* <DEDUP_REMOVED lines=13> */
.L_x_109:
[----:B------:R-:W-:Y:S05]  /*4370*/  BSYNC B1 ;  /* 0x0000000000017941 */ /* 0x000fea0003800000 */
.L_x_108:
[----:B-----5:R-:W-:Y:S01]  /*4380*/  IMAD.U32 R4, R114, 0x10000, RZ ;  /* 0x0001000072047824 */ /* 0x020fe200078e00ff */
[----:B------:R-:W-:Y:S03]  /*4390*/  BSSY B1, `(.L_x_110) ;  /* 0x000000b000017945 */ /* 0x000fe60003800000 */
        /* <DEDUP_REMOVED lines=10> */
.L_x_111:
[----:B------:R-:W-:Y:S05]  /*4440*/  BSYNC B1 ;  /* 0x0000000000017941 */ /* 0x000fea0003800000 */
.L_x_110:
        /* <DEDUP_REMOVED lines=13> */
.L_x_113:
[----:B------:R-:W-:Y:S05]  /*4520*/  BSYNC B1 ;  /* 0x0000000000017941 */ /* 0x000fea0003800000 */
.L_x_112:
        /* <DEDUP_REMOVED lines=13> */
.L_x_115:
[----:B------:R-:W-:Y:S05]  /*4600*/  BSYNC B1 ;  /* 0x0000000000017941 */ /* 0x000fea0003800000 */
.L_x_114:
        /* <DEDUP_REMOVED lines=13> */
.L_x_117:
[----:B------:R-:W-:Y:S05]  /*46e0*/  BSYNC B1 ;  /* 0x0000000000017941 */ /* 0x000fea0003800000 */
.L_x_116:
        /* <DEDUP_REMOVED lines=12> */
.L_x_119:
[----:B------:R-:W-:Y:S05]  /*47b0*/  BSYNC B1 ;  /* 0x0000000000017941 */ /* 0x000fea0003800000 */
.L_x_118:
        /* <DEDUP_REMOVED lines=13> */
.L_x_121:
[----:B------:R-:W-:Y:S05]  /*4890*/  BSYNC B1 ;  /* 0x0000000000017941 */ /* 0x000fea0003800000 */
.L_x_120:
        /* <DEDUP_REMOVED lines=13> */
.L_x_123:
[----:B------:R-:W-:Y:S05]  /*4970*/  BSYNC B1 ;  /* 0x0000000000017941 */ /* 0x000fea0003800000 */
.L_x_122:
        /* <DEDUP_REMOVED lines=13> */
.L_x_125:
[----:B------:R-:W-:Y:S05]  /*4a50*/  BSYNC B1 ;  /* 0x0000000000017941 */ /* 0x000fea0003800000 */
.L_x_124:
        /* <DEDUP_REMOVED lines=12> */
.L_x_127:
[----:B------:R-:W-:Y:S05]  /*4b20*/  BSYNC B1 ;  /* 0x0000000000017941 */ /* 0x000fea0003800000 */
.L_x_126:
        /* <DEDUP_REMOVED lines=13> */
.L_x_129:
[----:B------:R-:W-:Y:S05]  /*4c00*/  BSYNC B1 ;  /* 0x0000000000017941 */ /* 0x000fea0003800000 */
.L_x_128:
        /* <DEDUP_REMOVED lines=12> */
.L_x_131:
[----:B------:R-:W-:Y:S05]  /*4cd0*/  BSYNC B1 ;  /* 0x0000000000017941 */ /* 0x000fea0003800000 */
.L_x_130:
        /* <DEDUP_REMOVED lines=12> */
.L_x_133:
[----:B------:R-:W-:Y:S05]  /*4da0*/  BSYNC B1 ;  /* 0x0000000000017941 */ /* 0x000fea0003800000 */
.L_x_132:
[----:B-----5:R-:W-:Y:S01]  /*4db0*/  IMAD.U32 R4, R114, 0x10000, RZ ;  /* 0x0001000072047824 */ /* 0x020fe200078e00ff */
[----:B------:R-:W-:Y:S01]  /*4dc0*/  ISETP.GT.AND P5, PT, R3, 0x88, P5 ;  /* 0x000000880300780c */ /* 0x000fe20002fa4270 */
        /* <DEDUP_REMOVED lines=8> */
[----:B------:R-:W-:Y:S05]  /*4e50*/  @!P5 BRA `(.L_x_135) ;  /* 0x000000000004d947 */ /* 0x000fea0003800000 */
[----:B------:R0:W5:Y:S02]  /*4e60*/  LDG.E.LTC128B.U16 R114, desc[UR38][R12.64+0x52] ;  /* 0x000052260c727981 */ /* 0x000164000c1e1520 */
.L_x_135:
[----:B------:R-:W-:Y:S05]  /*4e70*/  BSYNC B1 ;  /* 0x0000000000017941 */ /* 0x000fea0003800000 */
.L_x_134:
[----:B0----5:R-:W-:Y:S01]  /*4e80*/  IMAD.U32 R4, R114, 0x10000, RZ ;  /* 0x0001000072047824 */ /* 0x021fe200078e00ff */
        /* <DEDUP_REMOVED lines=11> */
.L_x_137:
[----:B------:R-:W-:Y:S05]  /*4f40*/  BSYNC B1 ;  /* 0x0000000000017941 */ /* 0x000fea0003800000 */
.L_x_136:
[----:B0----5:R-:W-:Y:S01]  /*4f50*/  IMAD.U32 R4, R114, 0x10000, RZ ;  /* 0x0001000072047824 */ /* 0x021fe200078e00ff */
        /* <DEDUP_REMOVED lines=11> */
.L_x_139:
[----:B------:R-:W-:Y:S05]  /*5010*/  BSYNC B1 ;  /* 0x0000000000017941 */ /* 0x000fea0003800000 */
.L_x_138:
        /* <DEDUP_REMOVED lines=12> */
.L_x_141:
[----:B------:R-:W-:Y:S05]  /*50e0*/  BSYNC B1 ;  /* 0x0000000000017941 */ /* 0x000fea0003800000 */
.L_x_140:
        /* <DEDUP_REMOVED lines=12> */
.L_x_143:
[----:B------:R-:W-:Y:S05]  /*51b0*/  BSYNC B1 ;  /* 0x0000000000017941 */ /* 0x000fea0003800000 */
.L_x_142:
        /* <DEDUP_REMOVED lines=12> */
.L_x_145:
[----:B------:R-:W-:Y:S05]  /*5280*/  BSYNC B1 ;  /* 0x0000000000017941 */ /* 0x000fea0003800000 */
.L_x_144:
        /* <DEDUP_REMOVED lines=12> */
.L_x_147:
[----:B------:R-:W-:Y:S05]  /*5350*/  BSYNC B1 ;  /* 0x0000000000017941 */ /* 0x000fea0003800000 */
.L_x_146:
        /* <DEDUP_REMOVED lines=9> */
.L_x_149:
[----:B------:R-:W-:Y:S05]  /*53f0*/  BSYNC B1 ;  /* 0x0000000000017941 */ /* 0x000fea0003800000 */
.L_x_148:
        /* <DEDUP_REMOVED lines=12> */
.L_x_151:
[----:B------:R-:W-:Y:S05]  /*54c0*/  BSYNC B1 ;  /* 0x0000000000017941 */ /* 0x000fea0003800000 */
.L_x_150:
[----:B------:R-:W-:Y:S05]  /*54d0*/  @!P0 BRA `(.L_x_152) ;  /* 0x0000001400848947 */ /* 0x000fea0003800000 */
[----:B-----5:R-:W-:-:S04]  /*54e0*/  IMAD.U32 R114, R114, 0x10000, RZ ;  /* 0x0001000072727824 */ /* 0x020fc800078e00ff */
[----:B------:R-:W-:-:S04]  /*54f0*/  FMUL R114, R114, R89 ;  /* 0x0000005972727220 */ /* 0x000fc80000400000 */
[----:B------:R-:W-:-:S05]  /*5500*/  FFMA R114, R55, R88, R114 ;  /* 0x0000005837727223 */ /* 0x000fca0000000072 */
[----:B------:R-:W-:-:S05]  /*5510*/  F2FP.BF16.F32.PACK_AB R114, RZ, R114 ;  /* 0x00000072ff72723e */ /* 0x000fca00000010ff */
[----:B------:R0:W-:Y:S01]  /*5520*/  STG.E.U16 desc[UR38][R10.64+0x72], R114 ;  /* 0x000072720a007986 */ /* 0x0001e2000c101526 */
[----:B------:R-:W-:Y:S05]  /*5530*/  BRA `(.L_x_152) ;  /* 0x00000014006c7947 */ /* 0x000fea0003800000 */
.L_x_29:
[----:B------:R-:W-:Y:S01]  /*5540*/  ULDC.64 UR4, c[0x0][0x5c0] ;  /* 0x0001700000047ab9 */ /* 0x000fe20000000a00 */
[-C--:B------:R-:W-:Y:S01]  /*5550*/  FMUL R56, R56, R88.reuse ;  /* 0x0000005838387220 */ /* 0x080fe20000400000 */
[----:B------:R-:W-:Y:S01]  /*5560*/  LEA R10, P1, R110, UR4, 0x1 ;  /* 0x000000046e0a7c11 */ /* 0x000fe2000f8208ff */
[----:B------:R-:W-:Y:S01]  /*5570*/  IMAD.SHL.U32 R7, R94, 0x2, RZ ;  /* 0x000000025e077824 */ /* 0x000fe200078e00ff */
[----:B------:R-:W-:Y:S01]  /*5580*/  ISETP.GT.AND P3, PT, R4, 0x1, PT ;  /* 0x000000010400780c */ /* 0x000fe20003f64270 */
[----:B------:R-:W-:Y:S01]  /*5590*/  FMUL R57, R57, R88 ;  /* 0x0000005839397220 */ /* 0x000fe20000400000 */
[----:B------:R-:W-:Y:S01]  /*55a0*/  F2FP.BF16.F32.PACK_AB R56, RZ, R56 ;  /* 0x00000038ff38723e */ /* 0x000fe200000010ff */
[-C--:B------:R-:W-:Y:S01]  /*55b0*/  FMUL R58, R58, R88.reuse ;  /* 0x000000583a3a7220 */ /* 0x080fe20000400000 */
[----:B------:R-:W-:Y:S01]  /*55c0*/  LEA.HI.X R11, R110, UR5, R103, 0x1, P1 ;  /* 0x000000056e0b7c11 */ /* 0x000fe200088f0c67 */
[-C--:B------:R-:W-:Y:S01]  /*55d0*/  FMUL R59, R59, R88.reuse ;  /* 0x000000583b3b7220 */ /* 0x080fe20000400000 */
[----:B------:R-:W-:Y:S01]  /*55e0*/  ISETP.GT.AND P1, PT, R3, RZ, P3 ;  /* 0x000000ff0300720c */ /* 0x000fe20001f24270 */
[----:B------:R-:W-:Y:S01]  /*55f0*/  IMAD.SHL.U32 R19, R95, 0x2, RZ ;  /* 0x000000025f137824 */ /* 0x000fe200078e00ff */
[----:B------:R-:W-:Y:S01]  /*5600*/  ISETP.GT.AND P2, PT, R3, 0x8, P6 ;  /* 0x000000080300780c */ /* 0x000fe20003744270 */
[----:B------:R-:W-:Y:S01]  /*5610*/  @P0 STG.E.U16 desc[UR38][R10.64], R56 ;  /* 0x000000380a000986 */ /* 0x000fe2000c101526 */
[----:B------:R-:W-:Y:S01]  /*5620*/  SHF.L.U64.HI R5, R94, 0x1, R93 ;  /* 0x000000015e057819 */ /* 0x000fe2000001025d */
[----:B------:R-:W-:Y:S01]  /*5630*/  FMUL R60, R60, R88 ;  /* 0x000000583c3c7220 */ /* 0x000fe20000400000 */
[----:B------:R-:W-:Y:S01]  /*5640*/  IADD3 R8, P0, R7, R10, RZ ;  /* 0x0000000a07087210 */ /* 0x000fe20007f1e0ff */
[-C--:B------:R-:W-:Y:S01]  /*5650*/  FMUL R61, R61, R88.reuse ;  /* 0x000000583d3d7220 */ /* 0x080fe20000400000 */
[----:B------:R-:W-:Y:S01]  /*5660*/  F2FP.BF16.F32.PACK_AB R57, RZ, R57 ;  /* 0x00000039ff39723e */ /* 0x000fe200000010ff */
[----:B------:R-:W-:Y:S01]  /*5670*/  FMUL R63, R63, R88 ;  /* 0x000000583f3f7220 */ /* 0x000fe20000400000 */
[----:B------:R-:W-:Y:S01]  /*5680*/  F2FP.BF16.F32.PACK_AB R58, RZ, R58 ;  /* 0x0000003aff3a723e */ /* 0x000fe200000010ff */
[----:B------:R-:W-:Y:S01]  /*5690*/  IMAD.X R9, R5, 0x1, R11, P0 ;  /* 0x0000000105097824 */ /* 0x000fe200000e060b */
[----:B------:R-:W-:Y:S01]  /*56a0*/  ISETP.GT.AND P0, PT, R3, 0x8, P3 ;  /* 0x000000080300780c */ /* 0x000fe20001f04270 */
[----:B------:R-:W-:Y:S01]  /*56b0*/  @P1 STG.E.U16 desc[UR38][R10.64+0x2], R57 ;  /* 0x000002390a001986 */ /* 0x000fe2000c101526 */
[----:B------:R-:W-:Y:S01]  /*56c0*/  F2FP.BF16.F32.PACK_AB R59, RZ, R59 ;  /* 0x0000003bff3b723e */ /* 0x000fe200000010ff */
[----:B------:R-:W-:Y:S01]  /*56d0*/  FMUL R62, R62, R88 ;  /* 0x000000583e3e7220 */ /* 0x000fe20000400000 */
[----:B------:R-:W-:Y:S01]  /*56e0*/  SHF.L.U64.HI R13, R95, 0x1, R92 ;  /* 0x000000015f0d7819 */ /* 0x000fe2000001025c */
[----:B------:R-:W-:Y:S01]  /*56f0*/  @P2 STG.E.U16 desc[UR38][R8.64], R58 ;  /* 0x0000003a08002986 */ /* 0x000fe2000c101526 */
[----:B------:R-:W-:Y:S01]  /*5700*/  IADD3 R6, P1, P2, R19, R10, R7 ;  /* 0x0000000a13067210 */ /* 0x000fe20007a3e007 */
[-C--:B------:R-:W-:Y:S01]  /*5710*/  FMUL R64, R64, R88.reuse ;  /* 0x0000005840407220 */ /* 0x080fe20000400000 */
[C---:B------:R-:W-:Y:S01]  /*5720*/  ISETP.GT.AND P4, PT, R4.reuse, 0x8, PT ;  /* 0x000000080400780c */ /* 0x040fe20003f84270 */
[-C--:B------:R-:W-:Y:S01]  /*5730*/  FMUL R65, R65, R88.reuse ;  /* 0x0000005841417220 */ /* 0x080fe20000400000 */
[----:B------:R-:W-:Y:S01]  /*5740*/  ISETP.GT.AND P3, PT, R4, 0x9, PT ;  /* 0x000000090400780c */ /* 0x000fe20003f64270 */
[-C--:B------:R-:W-:Y:S01]  /*5750*/  FMUL R66, R66, R88.reuse ;  /* 0x0000005842427220 */ /* 0x080fe20000400000 */
[----:B------:R-:W-:Y:S01]  /*5760*/  IADD3.X R7, R13, R11, R5, P1, P2 ;  /* 0x0000000b0d077210 */ /* 0x000fe20000fe4405 */
[----:B------:R-:W-:Y:S01]  /*5770*/  @P0 STG.E.U16 desc[UR38][R8.64+0x2], R59 ;  /* 0x0000023b08000986 */ /* 0x000fe2000c101526 */
[----:B------:R-:W-:Y:S01]  /*5780*/  ISETP.GT.AND P1, PT, R3, RZ, P4 ;  /* 0x000000ff0300720c */ /* 0x000fe20002724270 */
[-C--:B------:R-:W-:Y:S01]  /*5790*/  FMUL R67, R67, R88.reuse ;  /* 0x0000005843437220 */ /* 0x080fe20000400000 */
[----:B------:R-:W-:Y:S01]  /*57a0*/  ISETP.GT.AND P0, PT, R3, RZ, P3 ;  /* 0x000000ff0300720c */ /* 0x000fe20001f04270 */
[----:B------:R-:W-:Y:S01]  /*57b0*/  FMUL R68, R68, R88 ;  /* 0x0000005844447220 */ /* 0x000fe20000400000 */
[----:B------:R-:W-:Y:S01]  /*57c0*/  F2FP.BF16.F32.PACK_AB R60, RZ, R60 ;  /* 0x0000003cff3c723e */ /* 0x000fe200000010ff */
[-C--:B------:R-:W-:Y:S01]  /*57d0*/  FMUL R69, R69, R88.reuse ;  /* 0x0000005845457220 */ /* 0x080fe20000400000 */
[----:B------:R-:W-:Y:S01]  /*57e0*/  F2FP.BF16.F32.PACK_AB R61, RZ, R61 ;  /* 0x0000003dff3d723e */ /* 0x000fe200000010ff */
[-C--:B------:R-:W-:Y:S01]  /*57f0*/  FMUL R70, R70, R88.reuse ;  /* 0x0000005846467220 */ /* 0x080fe20000400000 */
[----:B------:R-:W-:Y:S01]  /*5800*/  F2FP.BF16.F32.PACK_AB R63, RZ, R63 ;  /* 0x0000003fff3f723e */ /* 0x000fe200000010ff */
[----:B------:R-:W-:Y:S01]  /*5810*/  FMUL R71, R71, R88 ;  /* 0x0000005847477220 */ /* 0x000fe20000400000 */
[----:B------:R-:W-:Y:S01]  /*5820*/  F2FP.BF16.F32.PACK_AB R62, RZ, R62 ;  /* 0x0000003eff3e723e */ /* 0x000fe200000010ff */
[----:B------:R-:W-:Y:S01]  /*5830*/  FMUL R72, R72, R88 ;  /* 0x0000005848487220 */ /* 0x000fe20000400000 */
[----:B------:R-:W-:Y:S01]  /*5840*/  F2FP.BF16.F32.PACK_AB R64, RZ, R64 ;  /* 0x00000040ff40723e */ /* 0x000fe200000010ff */
[----:B------:R-:W-:Y:S01]  /*5850*/  @P1 STG.E.U16 desc[UR38][R10.64+0x10], R60 ;  /* 0x0000103c0a001986 */ /* 0x000fe2000c101526 */
[----:B------:R-:W-:Y:S01]  /*5860*/  ISETP.GT.AND P1, PT, R3, 0x8, P4 ;  /* 0x000000080300780c */ /* 0x000fe20002724270 */
[-C--:B------:R-:W-:Y:S01]  /*5870*/  FMUL R73, R73, R88.reuse ;  /* 0x0000005849497220 */ /* 0x080fe20000400000 */
[----:B------:R-:W-:Y:S01]  /*5880*/  ISETP.GT.AND P2, PT, R4, 0x11, PT ;  /* 0x000000110400780c */ /* 0x000fe20003f44270 */
[----:B------:R-:W-:Y:S01]  /*5890*/  @P0 STG.E.U16 desc[UR38][R10.64+0x12], R61 ;  /* 0x0000123d0a000986 */ /* 0x000fe2000c101526 */
[----:B------:R-:W-:Y:S01]  /*58a0*/  ISETP.GT.AND P0, PT, R3, 0x8, P3 ;  /* 0x000000080300780c */ /* 0x000fe20001f04270 */
[-C--:B------:R-:W-:Y:S01]  /*58b0*/  FMUL R74, R74, R88.reuse ;  /* 0x000000584a4a7220 */ /* 0x080fe20000400000 */
[----:B------:R-:W-:Y:S01]  /*58c0*/  ISETP.GT.AND P3, PT, R4, 0x10, PT ;  /* 0x000000100400780c */ /* 0x000fe20003f64270 */
[-C--:B------:R-:W-:Y:S01]  /*58d0*/  FMUL R75, R75, R88.reuse ;  /* 0x000000584b4b7220 */ /* 0x080fe20000400000 */
[----:B------:R-:W-:Y:S01]  /*58e0*/  F2FP.BF16.F32.PACK_AB R65, RZ, R65 ;  /* 0x00000041ff41723e */ /* 0x000fe200000010ff */
[----:B------:R-:W-:Y:S01]  /*58f0*/  FMUL R76, R76, R88 ;  /* 0x000000584c4c7220 */ /* 0x000fe20000400000 */
[----:B------:R-:W-:Y:S01]  /*5900*/  F2FP.BF16.F32.PACK_AB R66, RZ, R66 ;  /* 0x00000042ff42723e */ /* 0x000fe200000010ff */
[----:B------:R-:W-:Y:S01]  /*5910*/  FMUL R77, R77, R88 ;  /* 0x000000584d4d7220 */ /* 0x000fe20000400000 */
[----:B------:R-:W-:Y:S01]  /*5920*/  F2FP.BF16.F32.PACK_AB R67, RZ, R67 ;  /* 0x00000043ff43723e */ /* 0x000fe200000010ff */
[----:B------:R-:W-:Y:S01]  /*5930*/  @P1 STG.E.U16 desc[UR38][R8.64+0x10], R62 ;  /* 0x0000103e08001986 */ /* 0x000fe2000c101526 */
[----:B------:R-:W-:Y:S01]  /*5940*/  F2FP.BF16.F32.PACK_AB R68, RZ, R68 ;  /* 0x00000044ff44723e */ /* 0x000fe200000010ff */
[-C--:B------:R-:W-:Y:S01]  /*5950*/  FMUL R78, R78, R88.reuse ;  /* 0x000000584e4e7220 */ /* 0x080fe20000400000 */
[----:B------:R-:W-:Y:S01]  /*5960*/  ISETP.GT.AND P1, PT, R4, 0x19, PT ;  /* 0x000000190400780c */ /* 0x000fe20003f24270 */
[----:B------:R-:W-:Y:S01]  /*5970*/  @P0 STG.E.U16 desc[UR38][R8.64+0x12], R63 ;  /* 0x0000123f08000986 */ /* 0x000fe2000c101526 */
[----:B------:R-:W-:Y:S01]  /*5980*/  ISETP.GT.AND P0, PT, R3, RZ, P3 ;  /* 0x000000ff0300720c */ /* 0x000fe20001f04270 */
[-C--:B------:R-:W-:Y:S01]  /*5990*/  FMUL R79, R79, R88.reuse ;  /* 0x000000584f4f7220 */ /* 0x080fe20000400000 */
[----:B------:R-:W-:Y:S01]  /*59a0*/  F2FP.BF16.F32.PACK_AB R69, RZ, R69 ;  /* 0x00000045ff45723e */ /* 0x000fe200000010ff */
[----:B------:R-:W-:Y:S01]  /*59b0*/  FMUL R80, R80, R88 ;  /* 0x0000005850507220 */ /* 0x000fe20000400000 */
[----:B------:R-:W-:Y:S01]  /*59c0*/  F2FP.BF16.F32.PACK_AB R70, RZ, R70 ;  /* 0x00000046ff46723e */ /* 0x000fe200000010ff */
        /* <DEDUP_REMOVED lines=8> */
[----:B------:R-:W-:Y:S01]  /*5a50*/  @P0 STG.E.U16 desc[UR38][R10.64+0x20], R64 ;  /* 0x000020400a000986 */ /* 0x000fe2000c101526 */
[----:B------:R-:W-:Y:S01]  /*5a60*/  ISETP.GT.AND P0, PT, R3, RZ, P2 ;  /* 0x000000ff0300720c */ /* 0x000fe20001704270 */
[-C--:B------:R-:W-:Y:S01]  /*5a70*/  FMUL R85, R85, R88.reuse ;  /* 0x0000005855557220 */ /* 0x080fe20000400000 */
[----:B------:R-:W-:Y:S01]  /*5a80*/  F2FP.BF16.F32.PACK_AB R75, RZ, R75 ;  /* 0x0000004bff4b723e */ /* 0x000fe200000010ff */
[-C--:B------:R-:W-:Y:S01]  /*5a90*/  FMUL R86, R86, R88.reuse ;  /* 0x0000005856567220 */ /* 0x080fe20000400000 */
[----:B------:R-:W-:Y:S01]  /*5aa0*/  ISETP.GT.AND P5, PT, R4, 0x28, PT ;  /* 0x000000280400780c */ /* 0x000fe20003fa4270 */
[----:B------:R-:W-:Y:S01]  /*5ab0*/  FMUL R87, R87, R88 ;  /* 0x0000005857577220 */ /* 0x000fe20000400000 */
[----:B------:R-:W-:Y:S01]  /*5ac0*/  F2FP.BF16.F32.PACK_AB R76, RZ, R76 ;  /* 0x0000004cff4c723e */ /* 0x000fe200000010ff */
[-C--:B------:R-:W-:Y:S01]  /*5ad0*/  FMUL R24, R24, R88.reuse ;  /* 0x0000005818187220 */ /* 0x080fe20000400000 */
[----:B------:R-:W-:Y:S01]  /*5ae0*/  ISETP.GT.AND P4, PT, R4, 0x29, PT ;  /* 0x000000290400780c */ /* 0x000fe20003f84270 */
[-C--:B------:R-:W-:Y:S01]  /*5af0*/  FMUL R25, R25, R88.reuse ;  /* 0x0000005819197220 */ /* 0x080fe20000400000 */
[----:B------:R-:W-:Y:S01]  /*5b00*/  F2FP.BF16.F32.PACK_AB R77, RZ, R77 ;  /* 0x0000004dff4d723e */ /* 0x000fe200000010ff */
[----:B------:R-:W-:Y:S01]  /*5b10*/  FMUL R26, R26, R88 ;  /* 0x000000581a1a7220 */ /* 0x000fe20000400000 */
[----:B------:R-:W-:Y:S01]  /*5b20*/  F2FP.BF16.F32.PACK_AB R78, RZ, R78 ;  /* 0x0000004eff4e723e */ /* 0x000fe200000010ff */
[----:B------:R-:W-:Y:S01]  /*5b30*/  @P0 STG.E.U16 desc[UR38][R10.64+0x22], R65 ;  /* 0x000022410a000986 */ /* 0x000fe2000c101526 */
[----:B------:R-:W-:Y:S01]  /*5b40*/  ISETP.GT.AND P0, PT, R3, 0x8, P3 ;  /* 0x000000080300780c */ /* 0x000fe20001f04270 */
[-C--:B------:R-:W-:Y:S01]  /*5b50*/  FMUL R27, R27, R88.reuse ;  /* 0x000000581b1b7220 */ /* 0x080fe20000400000 */
[----:B------:R-:W-:Y:S01]  /*5b60*/  F2FP.BF16.F32.PACK_AB R79, RZ, R79 ;  /* 0x0000004fff4f723e */ /* 0x000fe200000010ff */
[-C--:B------:R-:W-:Y:S01]  /*5b70*/  FMUL R28, R28, R88.reuse ;  /* 0x000000581c1c7220 */ /* 0x080fe20000400000 */
[----:B------:R-:W-:Y:S01]  /*5b80*/  ISETP.GT.AND P3, PT, R4, 0x30, PT ;  /* 0x000000300400780c */ /* 0x000fe20003f64270 */
        /* <DEDUP_REMOVED lines=8> */
[----:B------:R-:W-:Y:S01]  /*5c10*/  @P0 STG.E.U16 desc[UR38][R8.64+0x20], R66 ;  /* 0x0000204208000986 */ /* 0x000fe2000c101526 */
[----:B------:R-:W-:Y:S01]  /*5c20*/  ISETP.GT.AND P0, PT, R3, 0x8, P2 ;  /* 0x000000080300780c */ /* 0x000fe20001704270 */
[-C--:B------:R-:W-:Y:S01]  /*5c30*/  FMUL R33, R33, R88.reuse ;  /* 0x0000005821217220 */ /* 0x080fe20000400000 */
[----:B------:R-:W-:Y:S01]  /*5c40*/  ISETP.GT.AND P2, PT, R4, 0x18, PT ;  /* 0x000000180400780c */ /* 0x000fe20003f44270 */
[----:B------:R-:W-:Y:S01]  /*5c50*/  FMUL R34, R34, R88 ;  /* 0x0000005822227220 */ /* 0x000fe20000400000 */
[----:B------:R-:W-:Y:S01]  /*5c60*/  F2FP.BF16.F32.PACK_AB R84, RZ, R84 ;  /* 0x00000054ff54723e */ /* 0x000fe200000010ff */
[-C--:B------:R-:W-:Y:S01]  /*5c70*/  FMUL R35, R35, R88.reuse ;  /* 0x0000005823237220 */ /* 0x080fe20000400000 */
[----:B------:R-:W-:Y:S01]  /*5c80*/  P2R R5, PR, RZ, 0x20 ;  /* 0x00000020ff057803 */ /* 0x000fe20000000000 */
[-C--:B------:R-:W-:Y:S01]  /*5c90*/  FMUL R36, R36, R88.reuse ;  /* 0x0000005824247220 */ /* 0x080fe20000400000 */
[----:B------:R-:W-:Y:S01]  /*5ca0*/  F2FP.BF16.F32.PACK_AB R85, RZ, R85 ;  /* 0x00000055ff55723e */ /* 0x000fe200000010ff */
[----:B------:R-:W-:Y:S01]  /*5cb0*/  FMUL R37, R37, R88 ;  /* 0x0000005825257220 */ /* 0x000fe20000400000 */
[----:B------:R-:W-:Y:S01]  /*5cc0*/  F2FP.BF16.F32.PACK_AB R86, RZ, R86 ;  /* 0x00000056ff56723e */ /* 0x000fe200000010ff */
[-C--:B------:R-:W-:Y:S01]  /*5cd0*/  FMUL R38, R38, R88.reuse ;  /* 0x0000005826267220 */ /* 0x080fe20000400000 */
[----:B------:R-:W-:Y:S01]  /*5ce0*/  F2FP.BF16.F32.PACK_AB R87, RZ, R87 ;  /* 0x00000057ff57723e */ /* 0x000fe200000010ff */
[----:B------:R-:W-:Y:S01]  /*5cf0*/  @P0 STG.E.U16 desc[UR38][R8.64+0x22], R67 ;  /* 0x0000224308000986 */ /* 0x000fe2000c101526 */
[----:B------:R-:W-:Y:S01]  /*5d00*/  ISETP.GT.AND P0, PT, R3, RZ, P2 ;  /* 0x000000ff0300720c */ /* 0x000fe20001704270 */
        /* <DEDUP_REMOVED lines=36> */
[----:B------:R-:W-:Y:S01]  /*5f50*/  FMUL R55, R55, R88 ;  /* 0x0000005837377220 */ /* 0x000fe20000400000 */
[----:B------:R-:W-:-:S02]  /*5f60*/  F2FP.BF16.F32.PACK_AB R39, RZ, R39 ;  /* 0x00000027ff27723e */ /* 0x000fc400000010ff */
[----:B------:R-:W-:Y:S01]  /*5f70*/  F2FP.BF16.F32.PACK_AB R40, RZ, R40 ;  /* 0x00000028ff28723e */ /* 0x000fe200000010ff */
[----:B------:R-:W-:Y:S01]  /*5f80*/  @P0 STG.E.U16 desc[UR38][R8.64+0x30], R70 ;  /* 0x0000304608000986 */ /* 0x000fe2000c101526 */
[----:B------:R-:W-:Y:S02]  /*5f90*/  ISETP.GT.AND P0, PT, R3, 0x8, P1 ;  /* 0x000000080300780c */ /* 0x000fe40000f04270 */
[----:B------:R-:W-:Y:S02]  /*5fa0*/  ISETP.GT.AND P1, PT, R4, 0x21, PT ;  /* 0x000000210400780c */ /* 0x000fe40003f24270 */
[----:B------:R-:W-:Y:S02]  /*5fb0*/  F2FP.BF16.F32.PACK_AB R41, RZ, R41 ;  /* 0x00000029ff29723e */ /* 0x000fe400000010ff */
[----:B------:R-:W-:Y:S02]  /*5fc0*/  F2FP.BF16.F32.PACK_AB R42, RZ, R42 ;  /* 0x0000002aff2a723e */ /* 0x000fe400000010ff */
[----:B------:R-:W-:-:S02]  /*5fd0*/  F2FP.BF16.F32.PACK_AB R43, RZ, R43 ;  /* 0x0000002bff2b723e */ /* 0x000fc400000010ff */
[----:B------:R-:W-:Y:S02]  /*5fe0*/  F2FP.BF16.F32.PACK_AB R44, RZ, R44 ;  /* 0x0000002cff2c723e */ /* 0x000fe400000010ff */
[----:B------:R-:W-:Y:S01]  /*5ff0*/  F2FP.BF16.F32.PACK_AB R45, RZ, R45 ;  /* 0x0000002dff2d723e */ /* 0x000fe200000010ff */
[----:B------:R-:W-:Y:S01]  /*6000*/  @P0 STG.E.U16 desc[UR38][R8.64+0x32], R71 ;  /* 0x0000324708000986 */ /* 0x000fe2000c101526 */
[----:B------:R-:W-:Y:S02]  /*6010*/  ISETP.GT.AND P0, PT, R3, RZ, P2 ;  /* 0x000000ff0300720c */ /* 0x000fe40001704270 */
[----:B------:R-:W-:Y:S02]  /*6020*/  F2FP.BF16.F32.PACK_AB R46, RZ, R46 ;  /* 0x0000002eff2e723e */ /* 0x000fe400000010ff */
[----:B------:R-:W-:Y:S02]  /*6030*/  F2FP.BF16.F32.PACK_AB R47, RZ, R47 ;  /* 0x0000002fff2f723e */ /* 0x000fe400000010ff */
[----:B------:R-:W-:-:S02]  /*6040*/  F2FP.BF16.F32.PACK_AB R48, RZ, R48 ;  /* 0x00000030ff30723e */ /* 0x000fc400000010ff */
[----:B------:R-:W-:Y:S02]  /*6050*/  F2FP.BF16.F32.PACK_AB R49, RZ, R49 ;  /* 0x00000031ff31723e */ /* 0x000fe400000010ff */
[----:B------:R-:W-:Y:S02]  /*6060*/  F2FP.BF16.F32.PACK_AB R50, RZ, R50 ;  /* 0x00000032ff32723e */ /* 0x000fe400000010ff */
[----:B------:R-:W-:Y:S01]  /*6070*/  F2FP.BF16.F32.PACK_AB R51, RZ, R51 ;  /* 0x00000033ff33723e */ /* 0x000fe200000010ff */
[----:B------:R-:W-:Y:S01]  /*6080*/  @P0 STG.E.U16 desc[UR38][R10.64+0x40], R72 ;  /* 0x000040480a000986 */ /* 0x000fe2000c101526 */
[----:B------:R-:W-:Y:S02]  /*6090*/  ISETP.GT.AND P0, PT, R3, RZ, P1 ;  /* 0x000000ff0300720c */ /* 0x000fe40000f04270 */
[----:B------:R-:W-:Y:S02]  /*60a0*/  F2FP.BF16.F32.PACK_AB R52, RZ, R52 ;  /* 0x00000034ff34723e */ /* 0x000fe400000010ff */
[----:B------:R-:W-:-:S02]  /*60b0*/  F2FP.BF16.F32.PACK_AB R53, RZ, R53 ;  /* 0x00000035ff35723e */ /* 0x000fc400000010ff */
[----:B------:R-:W-:Y:S02]  /*60c0*/  F2FP.BF16.F32.PACK_AB R54, RZ, R54 ;  /* 0x00000036ff36723e */ /* 0x000fe400000010ff */
[----:B------:R-:W-:-:S05]  /*60d0*/  F2FP.BF16.F32.PACK_AB R55, RZ, R55 ;  /* 0x00000037ff37723e */ /* 0x000fca00000010ff */
[----:B------:R-:W-:Y:S01]  /*60e0*/  @P0 STG.E.U16 desc[UR38][R10.64+0x42], R73 ;  /* 0x000042490a000986 */ /* 0x000fe2000c101526 */
[----:B------:R-:W-:Y:S02]  /*60f0*/  ISETP.GT.AND P0, PT, R3, 0x8, P2 ;  /* 0x000000080300780c */ /* 0x000fe40001704270 */
[----:B------:R-:W-:-:S11]  /*6100*/  ISETP.GT.AND P2, PT, R4, 0x38, PT ;  /* 0x000000380400780c */ /* 0x000fd60003f44270 */
[----:B------:R-:W-:Y:S01]  /*6110*/  @P0 STG.E.U16 desc[UR38][R8.64+0x40], R74 ;  /* 0x0000404a08000986 */ /* 0x000fe2000c101526 */
[----:B------:R-:W-:-:S13]  /*6120*/  ISETP.GT.AND P0, PT, R3, 0x8, P1 ;  /* 0x000000080300780c */ /* 0x000fda0000f04270 */
[----:B------:R-:W-:Y:S01]  /*6130*/  @P0 STG.E.U16 desc[UR38][R8.64+0x42], R75 ;  /* 0x0000424b08000986 */ /* 0x000fe2000c101526 */
[----:B------:R-:W-:-:S13]  /*6140*/  ISETP.GT.AND P0, PT, R3, RZ, P5 ;  /* 0x000000ff0300720c */ /* 0x000fda0002f04270 */
[----:B------:R-:W-:Y:S01]  /*6150*/  @P0 STG.E.U16 desc[UR38][R10.64+0x50], R76 ;  /* 0x0000504c0a000986 */ /* 0x000fe2000c101526 */
[----:B------:R-:W-:-:S13]  /*6160*/  ISETP.GT.AND P0, PT, R3, RZ, P4 ;  /* 0x000000ff0300720c */ /* 0x000fda0002704270 */
[----:B------:R-:W-:Y:S01]  /*6170*/  @P0 STG.E.U16 desc[UR38][R10.64+0x52], R77 ;  /* 0x0000524d0a000986 */ /* 0x000fe2000c101526 */
[----:B------:R-:W-:-:S13]  /*6180*/  ISETP.GT.AND P0, PT, R3, 0x8, P5 ;  /* 0x000000080300780c */ /* 0x000fda0002f04270 */
[----:B------:R-:W-:Y:S01]  /*6190*/  @P0 STG.E.U16 desc[UR38][R8.64+0x50], R78 ;  /* 0x0000504e08000986 */ /* 0x000fe2000c101526 */
[----:B------:R-:W-:-:S13]  /*61a0*/  ISETP.GT.AND P0, PT, R3, 0x8, P4 ;  /* 0x000000080300780c */ /* 0x000fda0002704270 */
[----:B------:R-:W-:Y:S01]  /*61b0*/  @P0 STG.E.U16 desc[UR38][R8.64+0x52], R79 ;  /* 0x0000524f08000986 */ /* 0x000fe2000c101526 */
[----:B------:R-:W-:-:S13]  /*61c0*/  ISETP.GT.AND P0, PT, R3, RZ, P3 ;  /* 0x000000ff0300720c */ /* 0x000fda0001f04270 */
[----:B------:R-:W-:Y:S01]  /*61d0*/  @P0 STG.E.U16 desc[UR38][R10.64+0x60], R80 ;  /* 0x000060500a000986 */ /* 0x000fe2000c101526 */
[----:B------:R-:W-:-:S04]  /*61e0*/  ISETP.GT.AND P0, PT, R4, 0x31, PT ;  /* 0x000000310400780c */ /* 0x000fc80003f04270 */
[----:B------:R-:W-:-:S13]  /*61f0*/  ISETP.GT.AND P1, PT, R3, RZ, P0 ;  /* 0x000000ff0300720c */ /* 0x000fda0000724270 */
[----:B------:R-:W-:Y:S01]  /*6200*/  @P1 STG.E.U16 desc[UR38][R10.64+0x62], R81 ;  /* 0x000062510a001986 */ /* 0x000fe2000c101526 */
[----:B------:R-:W-:-:S13]  /*6210*/  ISETP.GT.AND P1, PT, R3, 0x8, P3 ;  /* 0x000000080300780c */ /* 0x000fda0001f24270 */
[----:B------:R-:W-:Y:S01]  /*6220*/  @P1 STG.E.U16 desc[UR38][R8.64+0x60], R82 ;  /* 0x0000605208001986 */ /* 0x000fe2000c101526 */
[----:B------:R-:W-:-:S13]  /*6230*/  ISETP.GT.AND P1, PT, R3, 0x8, P0 ;  /* 0x000000080300780c */ /* 0x000fda0000724270 */
[----:B------:R-:W-:Y:S01]  /*6240*/  @P1 STG.E.U16 desc[UR38][R8.64+0x62], R83 ;  /* 0x0000625308001986 */ /* 0x000fe2000c101526 */
[----:B------:R-:W-:-:S05]  /*6250*/  IADD3 R14, P1, R19, R8, RZ ;  /* 0x00000008130e7210 */ /* 0x000fca0007f3e0ff */
[----:B------:R-:W-:Y:S01]  /*6260*/  IMAD.X R15, R13, 0x1, R9, P1 ;  /* 0x000000010d0f7824 */ /* 0x000fe200008e0609 */
[----:B------:R-:W-:-:S13]  /*6270*/  ISETP.GT.AND P1, PT, R3, RZ, P2 ;  /* 0x000000ff0300720c */ /* 0x000fda0001724270 */
[----:B------:R-:W-:Y:S01]  /*6280*/  @P1 STG.E.U16 desc[UR38][R10.64+0x70], R84 ;  /* 0x000070540a001986 */ /* 0x000fe2000c101526 */
[----:B------:R-:W-:-:S05]  /*6290*/  IADD3 R20, P1, R19, R8, RZ ;  /* 0x0000000813147210 */ /* 0x000fca0007f3e0ff */
[----:B------:R-:W-:Y:S01]  /*62a0*/  IMAD.X R21, R13, 0x1, R9, P1 ;  /* 0x000000010d157824 */ /* 0x000fe200008e0609 */
[----:B------:R-:W-:-:S05]  /*62b0*/  IADD3 R12, P1, R19, R10, RZ ;  /* 0x0000000a130c7210 */ /* 0x000fca0007f3e0ff */
[----:B------:R-:W-:Y:S01]  /*62c0*/  IMAD.X R13, R13, 0x1, R11, P1 ;  /* 0x000000010d0d7824 */ /* 0x000fe200008e060b */
[----:B------:R-:W-:-:S04]  /*62d0*/  ISETP.GT.AND P1, PT, R4, 0x39, PT ;  /* 0x000000390400780c */ /* 0x000fc80003f24270 */
[----:B------:R-:W-:-:S13]  /*62e0*/  ISETP.GT.AND P5, PT, R3, RZ, P1 ;  /* 0x000000ff0300720c */ /* 0x000fda0000fa4270 */
[----:B------:R-:W-:Y:S01]  /*62f0*/  @P5 STG.E.U16 desc[UR38][R10.64+0x72], R85 ;  /* 0x000072550a005986 */ /* 0x000fe2000c101526 */
[----:B------:R-:W-:-:S13]  /*6300*/  ISETP.GT.AND P5, PT, R3, 0x8, P2 ;  /* 0x000000080300780c */ /* 0x000fda00017a4270 */
[----:B------:R-:W-:Y:S01]  /*6310*/  @P5 STG.E.U16 desc[UR38][R8.64+0x70], R86 ;  /* 0x0000705608005986 */ /* 0x000fe2000c101526 */
[----:B------:R-:W-:-:S13]  /*6320*/  ISETP.GT.AND P5, PT, R3, 0x8, P1 ;  /* 0x000000080300780c */ /* 0x000fda0000fa4270 */
[----:B------:R0:W-:Y:S01]  /*6330*/  @P5 STG.E.U16 desc[UR38][R8.64+0x72], R87 ;  /* 0x0000725708005986 */ /* 0x0001e2000c101526 */
[C---:B------:R-:W-:Y:S02]  /*6340*/  ISETP.GT.AND P5, PT, R3.reuse, 0x80, P6 ;  /* 0x000000800300780c */ /* 0x040fe400037a4270 */
[----:B------:R-:W-:-:S11]  /*6350*/  ISETP.GT.AND P6, PT, R3, 0x88, P6 ;  /* 0x000000880300780c */ /* 0x000fd600037c4270 */
[----:B------:R-:W-:Y:S01]  /*6360*/  @P5 STG.E.U16 desc[UR38][R12.64], R24 ;  /* 0x000000180c005986 */ /* 0x000fe2000c101526 */
[----:B------:R-:W-:-:S04]  /*6370*/  ISETP.GT.AND P5, PT, R4, 0x1, PT ;  /* 0x000000010400780c */ /* 0x000fc80003fa4270 */
[----:B------:R-:W-:-:S13]  /*6380*/  ISETP.GT.AND P5, PT, R3, 0x80, P5 ;  /* 0x000000800300780c */ /* 0x000fda0002fa4270 */
[----:B0-----:R-:W-:Y:S02]  /*6390*/  @P5 IMAD.MOV.U32 R8, RZ, RZ, R12 ;  /* 0x000000ffff085224 */ /* 0x001fe400078e000c */
[----:B------:R-:W-:-:S05]  /*63a0*/  @P5 IMAD.MOV.U32 R9, RZ, RZ, R13 ;  /* 0x000000ffff095224 */ /* 0x000fca00078e000d */
[----:B------:R0:W-:Y:S01]  /*63b0*/  @P5 STG.E.U16 desc[UR38][R8.64+0x2], R25 ;  /* 0x0000021908005986 */ /* 0x0001e2000c101526 */
[----:B------:R-:W-:-:S03]  /*63c0*/  ISETP.NE.AND P5, PT, R5, RZ, PT ;  /* 0x000000ff0500720c */ /* 0x000fc60003fa5270 */
[----:B------:R-:W-:Y:S01]  /*63d0*/  @P6 STG.E.U16 desc[UR38][R14.64], R26 ;  /* 0x0000001a0e006986 */ /* 0x000fe2000c101526 */
[----:B------:R-:W-:-:S04]  /*63e0*/  ISETP.GT.AND P6, PT, R4, 0x1, PT ;  /* 0x000000010400780c */ /* 0x000fc80003fc4270 */
[----:B------:R-:W-:-:S13]  /*63f0*/  ISETP.GT.AND P6, PT, R3, 0x88, P6 ;  /* 0x000000880300780c */ /* 0x000fda00037c4270 */
[----:B------:R-:W-:Y:S01]  /*6400*/  @P6 STG.E.U16 desc[UR38][R20.64+0x2], R27 ;  /* 0x0000021b14006986 */ /* 0x000fe2000c101526 */
[----:B------:R-:W-:-:S04]  /*6410*/  ISETP.GT.AND P6, PT, R4, 0x8, PT ;  /* 0x000000080400780c */ /* 0x000fc80003fc4270 */
[----:B------:R-:W-:-:S13]  /*6420*/  ISETP.GT.AND P6, PT, R3, 0x80, P6 ;  /* 0x000000800300780c */ /* 0x000fda00037c4270 */
[----:B0-----:R-:W-:Y:S02]  /*6430*/  @P6 IMAD.MOV.U32 R8, RZ, RZ, R12 ;  /* 0x000000ffff086224 */ /* 0x001fe400078e000c */
[----:B------:R-:W-:-:S05]  /*6440*/  @P6 IMAD.MOV.U32 R9, RZ, RZ, R13 ;  /* 0x000000ffff096224 */ /* 0x000fca00078e000d */
[----:B------:R0:W-:Y:S01]  /*6450*/  @P6 STG.E.U16 desc[UR38][R8.64+0x10], R28 ;  /* 0x0000101c08006986 */ /* 0x0001e2000c101526 */
[----:B------:R-:W-:-:S04]  /*6460*/  ISETP.GT.AND P6, PT, R4, 0x9, PT ;  /* 0x000000090400780c */ /* 0x000fc80003fc4270 */
[----:B------:R-:W-:-:S13]  /*6470*/  ISETP.GT.AND P6, PT, R3, 0x80, P6 ;  /* 0x000000800300780c */ /* 0x000fda00037c4270 */
[----:B0-----:R-:W-:Y:S02]  /*6480*/  @P6 IMAD.MOV.U32 R8, RZ, RZ, R12 ;  /* 0x000000ffff086224 */ /* 0x001fe400078e000c */
[----:B------:R-:W-:-:S05]  /*6490*/  @P6 IMAD.MOV.U32 R9, RZ, RZ, R13 ;  /* 0x000000ffff096224 */ /* 0x000fca00078e000d */
[----:B------:R0:W-:Y:S01]  /*64a0*/  @P6 STG.E.U16 desc[UR38][R8.64+0x12], R29 ;  /* 0x0000121d08006986 */ /* 0x0001e2000c101526 */
[----:B------:R-:W-:-:S04]  /*64b0*/  ISETP.GT.AND P6, PT, R4, 0x8, PT ;  /* 0x000000080400780c */ /* 0x000fc80003fc4270 */
[----:B------:R-:W-:-:S13]  /*64c0*/  ISETP.GT.AND P6, PT, R3, 0x88, P6 ;  /* 0x000000880300780c */ /* 0x000fda00037c4270 */
        /* <DEDUP_REMOVED lines=45> */
[----:B------:R-:W-:Y:S01]  /*67a0*/  @P6 STG.E.U16 desc[UR38][R8.64+0x42], R41 ;  /* 0x0000422908006986 */ /* 0x000fe2000c101526 */
[----:B------:R-:W-:-:S04]  /*67b0*/  ISETP.GT.AND P6, PT, R4, 0x20, PT ;  /* 0x000000200400780c */ /* 0x000fc80003fc4270 */
[----:B------:R-:W-:-:S13]  /*67c0*/  ISETP.GT.AND P6, PT, R3, 0x88, P6 ;  /* 0x000000880300780c */ /* 0x000fda00037c4270 */
[----:B------:R-:W-:Y:S01]  /*67d0*/  @P6 STG.E.U16 desc[UR38][R6.64+0x40], R42 ;  /* 0x0000402a06006986 */ /* 0x000fe2000c101526 */
[----:B------:R-:W-:-:S04]  /*67e0*/  ISETP.GT.AND P6, PT, R4, 0x21, PT ;  /* 0x000000210400780c */ /* 0x000fc80003fc4270 */
[----:B------:R-:W-:-:S13]  /*67f0*/  ISETP.GT.AND P6, PT, R3, 0x88, P6 ;  /* 0x000000880300780c */ /* 0x000fda00037c4270 */
[----:B------:R-:W-:Y:S02]  /*6800*/  @P6 IMAD.MOV.U32 R4, RZ, RZ, R6 ;  /* 0x000000ffff046224 */ /* 0x000fe400078e0006 */
[----:B------:R-:W-:-:S05]  /*6810*/  @P6 IMAD.MOV.U32 R5, RZ, RZ, R7 ;  /* 0x000000ffff056224 */ /* 0x000fca00078e0007 */
[----:B------:R0:W-:Y:S01]  /*6820*/  @P6 STG.E.U16 desc[UR38][R4.64+0x42], R43 ;  /* 0x0000422b04006986 */ /* 0x0001e2000c101526 */
[C---:B------:R-:W-:Y:S02]  /*6830*/  ISETP.GT.AND P6, PT, R3.reuse, 0x80, P5 ;  /* 0x000000800300780c */ /* 0x040fe40002fc4270 */
[----:B------:R-:W-:-:S11]  /*6840*/  ISETP.GT.AND P5, PT, R3, 0x88, P5 ;  /* 0x000000880300780c */ /* 0x000fd60002fa4270 */
[----:B0-----:R-:W-:Y:S02]  /*6850*/  @P6 IMAD.MOV.U32 R4, RZ, RZ, R12 ;  /* 0x000000ffff046224 */ /* 0x001fe400078e000c */
[----:B------:R-:W-:-:S05]  /*6860*/  @P6 IMAD.MOV.U32 R5, RZ, RZ, R13 ;  /* 0x000000ffff056224 */ /* 0x000fca00078e000d */
[----:B------:R0:W-:Y:S01]  /*6870*/  @P6 STG.E.U16 desc[UR38][R4.64+0x50], R44 ;  /* 0x0000502c04006986 */ /* 0x0001e2000c101526 */
[C---:B------:R-:W-:Y:S02]  /*6880*/  ISETP.GT.AND P6, PT, R3.reuse, 0x80, P4 ;  /* 0x000000800300780c */ /* 0x040fe400027c4270 */
[----:B------:R-:W-:-:S11]  /*6890*/  ISETP.GT.AND P4, PT, R3, 0x88, P4 ;  /* 0x000000880300780c */ /* 0x000fd60002784270 */
[----:B0-----:R-:W-:Y:S02]  /*68a0*/  @P6 IMAD.MOV.U32 R4, RZ, RZ, R12 ;  /* 0x000000ffff046224 */ /* 0x001fe400078e000c */
[----:B------:R-:W-:-:S05]  /*68b0*/  @P6 IMAD.MOV.U32 R5, RZ, RZ, R13 ;  /* 0x000000ffff056224 */ /* 0x000fca00078e000d */
[----:B------:R0:W-:Y:S02]  /*68c0*/  @P6 STG.E.U16 desc[UR38][R4.64+0x52], R45 ;  /* 0x0000522d04006986 */ /* 0x0001e4000c101526 */
[----:B0-----:R-:W-:Y:S02]  /*68d0*/  @P5 IMAD.MOV.U32 R4, RZ, RZ, R6 ;  /* 0x000000ffff045224 */ /* 0x001fe400078e0006 */
[----:B------:R-:W-:-:S05]  /*68e0*/  @P5 IMAD.MOV.U32 R5, RZ, RZ, R7 ;  /* 0x000000ffff055224 */ /* 0x000fca00078e0007 */
[----:B------:R0:W-:Y:S01]  /*68f0*/  @P5 STG.E.U16 desc[UR38][R4.64+0x50], R46 ;  /* 0x0000502e04005986 */ /* 0x0001e2000c101526 */
[C---:B------:R-:W-:Y:S02]  /*6900*/  ISETP.GT.AND P5, PT, R3.reuse, 0x80, P3 ;  /* 0x000000800300780c */ /* 0x040fe40001fa4270 */
[----:B------:R-:W-:Y:S01]  /*6910*/  ISETP.GT.AND P3, PT, R3, 0x88, P3 ;  /* 0x000000880300780c */ /* 0x000fe20001f64270 */
        /* <DEDUP_REMOVED lines=17> */
[----:B------:R0:W-:Y:S02]  /*6a30*/  @P3 STG.E.U16 desc[UR38][R4.64+0x60], R50 ;  /* 0x0000603204003986 */ /* 0x0001e4000c101526 */
[----:B0-----:R-:W-:Y:S02]  /*6a40*/  @P0 IMAD.MOV.U32 R4, RZ, RZ, R6 ;  /* 0x000000ffff040224 */ /* 0x001fe400078e0006 */
[----:B------:R-:W-:-:S05]  /*6a50*/  @P0 IMAD.MOV.U32 R5, RZ, RZ, R7 ;  /* 0x000000ffff050224 */ /* 0x000fca00078e0007 */
[----:B------:R0:W-:Y:S02]  /*6a60*/  @P0 STG.E.U16 desc[UR38][R4.64+0x62], R51 ;  /* 0x0000623304000986 */ /* 0x0001e4000c101526 */
[----:B0-----:R-:W-:Y:S02]  /*6a70*/  @P5 IMAD.MOV.U32 R4, RZ, RZ, R12 ;  /* 0x000000ffff045224 */ /* 0x001fe400078e000c */
[----:B------:R-:W-:-:S05]  /*6a80*/  @P5 IMAD.MOV.U32 R5, RZ, RZ, R13 ;  /* 0x000000ffff055224 */ /* 0x000fca00078e000d */
[----:B------:R0:W-:Y:S04]  /*6a90*/  @P5 STG.E.U16 desc[UR38][R4.64+0x70], R52 ;  /* 0x0000703404005986 */ /* 0x0001e8000c101526 */
[----:B------:R1:W-:Y:S01]  /*6aa0*/  @P4 STG.E.U16 desc[UR38][R12.64+0x72], R53 ;  /* 0x000072350c004986 */ /* 0x0003e2000c101526 */
[----:B0-----:R-:W-:Y:S02]  /*6ab0*/  @P2 IMAD.MOV.U32 R4, RZ, RZ, R6 ;  /* 0x000000ffff042224 */ /* 0x001fe400078e0006 */
[----:B------:R-:W-:-:S05]  /*6ac0*/  @P2 IMAD.MOV.U32 R5, RZ, RZ, R7 ;  /* 0x000000ffff052224 */ /* 0x000fca00078e0007 */
[----:B------:R1:W-:Y:S04]  /*6ad0*/  @P2 STG.E.U16 desc[UR38][R4.64+0x70], R54 ;  /* 0x0000703604002986 */ /* 0x0003e8000c101526 */
[----:B------:R1:W-:Y:S02]  /*6ae0*/  @P1 STG.E.U16 desc[UR38][R6.64+0x72], R55 ;  /* 0x0000723706001986 */ /* 0x0003e4000c101526 */
.L_x_152:
[----:B------:R-:W-:Y:S05]  /*6af0*/  BSYNC B0 ;  /* 0x0000000000007941 */ /* 0x000fea0003800000 */
.L_x_28:
[----:B------:R-:W-:Y:S01]  /*6b00*/  IADD3 R16, P0, R16, UR36, RZ ;  /* 0x0000002410107c10 */ /* 0x000fe2000ff1e0ff */
[----:B------:R-:W-:Y:S01]  /*6b10*/  ULDC.64 UR4, c[0x0][0x650] ;  /* 0x0001940000047ab9 */ /* 0x000fe20000000a00 */
[----:B------:R-:W-:Y:S01]  /*6b20*/  PRMT R3, RZ, 0x7610, R3 ;  /* 0x00007610ff037816 */ /* 0x000fe20000000003 */
[----:B------:R-:W-:Y:S01]  /*6b30*/  IMAD.MOV.U32 R100, RZ, RZ, -0x1 ;  /* 0xffffffffff647424 */ /* 0x000fe200078e00ff */
[----:B------:R-:W-:Y:S01]  /*6b40*/  IADD3.X R17, R17, UR42, RZ, P0, !PT ;  /* 0x0000002a11117c10 */ /* 0x000fe200087fe4ff */
[----:B------:R-:W-:Y:S01]  /*6b50*/  IMAD.MOV.U32 R19, RZ, RZ, -0x1 ;  /* 0xffffffffff137424 */ /* 0x000fe200078e00ff */
[----:B------:R-:W-:-:S04]  /*6b60*/  ISETP.GE.U32.AND P0, PT, R16, UR4, PT ;  /* 0x0000000410007c0c */ /* 0x000fc8000bf06070 */
[----:B------:R-:W-:-:S13]  /*6b70*/  ISETP.GE.U32.AND.EX P0, PT, R17, UR5, PT, P0 ;  /* 0x0000000511007c0c */ /* 0x000fda000bf06100 */
[----:B------:R-:W-:Y:S05]  /*6b80*/  @P0 BRA `(.L_x_153) ;  /* 0x0000000400500947 */ /* 0x000fea0003800000 */
[----:B0-----:R-:W0:Y:S01]  /*6b90*/  LDC.64 R10, c[0x0][0x628] ;  /* 0x00018a00ff0a7b82 */ /* 0x001e220000000a00 */
[----:B-1----:R-:W1:Y:S01]  /*6ba0*/  S2R R12, SR_CTAID.X ;  /* 0x00000000000c7919 */ /* 0x002e620000002500 */
[----:B----4-:R-:W-:Y:S02]  /*6bb0*/  IMAD.MOV.U32 R8, RZ, RZ, R16 ;  /* 0x000000ffff087224 */ /* 0x010fe400078e0010 */
[----:B------:R-:W-:Y:S01]  /*6bc0*/  IMAD.MOV.U32 R9, RZ, RZ, R17 ;  /* 0x000000ffff097224 */ /* 0x000fe200078e0011 */
[----:B------:R-:W4:Y:S03]  /*6bd0*/  S2R R20, SR_CTAID.Y ;  /* 0x0000000000147919 */ /* 0x000f260000002600 */
[----:B------:R-:W1:Y:S08]  /*6be0*/  LDC R0, c[0x0][0x630] ;  /* 0x00018c00ff007b82 */ /* 0x000e700000000800 */
[----:B------:R-:W1:Y:S01]  /*6bf0*/  LDC.64 R14, c[0x0][0x620] ;  /* 0x00018800ff0e7b82 */ /* 0x000e620000000a00 */
[----:B0-----:R-:W-:-:S04]  /*6c00*/  ISETP.NE.U32.AND P0, PT, R10, RZ, PT ;  /* 0x000000ff0a00720c */ /* 0x001fc80003f05070 */
[----:B------:R-:W-:-:S13]  /*6c10*/  ISETP.NE.AND.EX P0, PT, R11, RZ, PT, P0 ;  /* 0x000000ff0b00720c */ /* 0x000fda0003f05300 */
[----:B-1--4-:R-:W-:Y:S05]  /*6c20*/  @!P0 BRA `(.L_x_154) ;  /* 0x0000000000288947 */ /* 0x012fea0003800000 */
        /* <DEDUP_REMOVED lines=10> */
.L_x_154:
[-CC-:B------:R-:W-:Y:S01]  /*6cd0*/  SHF.R.U64 R19, R8, R0.reuse, R9.reuse ;  /* 0x0000000008137219 */ /* 0x180fe20000001209 */
[----:B------:R-:W0:Y:S01]  /*6ce0*/  LDC.64 R26, c[0x0][0x640] ;  /* 0x00019000ff1a7b82 */ /* 0x000e220000000a00 */
[----:B------:R-:W-:Y:S01]  /*6cf0*/  SHF.R.U32.HI R0, RZ, R0, R9 ;  /* 0x00000000ff007219 */ /* 0x000fe20000011609 */
[----:B------:R-:W-:Y:S01]  /*6d00*/  ULDC UR4, c[0x0][0x150] ;  /* 0x0000540000047ab9 */ /* 0x000fe20000000800 */
[----:B------:R-:W-:Y:S02]  /*6d10*/  IADD3 R3, P0, RZ, -R19, RZ ;  /* 0x80000013ff037210 */ /* 0x000fe40007f1e0ff */
[----:B------:R-:W-:-:S03]  /*6d20*/  I2FP.F32.U32 R7, R12 ;  /* 0x0000000c00077245 */ /* 0x000fc60000201000 */
[----:B------:R-:W1:Y:S01]  /*6d30*/  LDC R6, c[0x0][0x618] ;  /* 0x00018600ff067b82 */ /* 0x000e620000000800 */
[----:B------:R-:W-:Y:S02]  /*6d40*/  IMAD.X R5, RZ, RZ, ~R0, P0 ;  /* 0x000000ffff057224 */ /* 0x000fe400000e0e00 */
[----:B------:R-:W-:Y:S01]  /*6d50*/  FMUL R7, R7, UR4 ;  /* 0x0000000407077c20 */ /* 0x000fe20008400000 */
[----:B------:R-:W-:Y:S01]  /*6d60*/  ULDC UR4, c[0x0][0x154] ;  /* 0x0000550000047ab9 */ /* 0x000fe20000000800 */
[-C--:B------:R-:W-:Y:S02]  /*6d70*/  IMAD R0, R5, R14.reuse, RZ ;  /* 0x0000000e05007224 */ /* 0x080fe400078e02ff */
[C---:B------:R-:W-:Y:S01]  /*6d80*/  IMAD.WIDE.U32 R4, R3.reuse, R14, R16 ;  /* 0x0000000e03047225 */ /* 0x040fe200078e0010 */
[----:B------:R-:W4:Y:S01]  /*6d90*/  LDC R8, c[0x0][0x608] ;  /* 0x00018200ff087b82 */ /* 0x000f220000000800 */
[----:B------:R-:W2:Y:S02]  /*6da0*/  F2I.U32.TRUNC.NTZ R7, R7 ;  /* 0x0000000700077305 */ /* 0x000ea4000020f000 */
[----:B------:R-:W-:Y:S01]  /*6db0*/  IMAD R3, R3, R15, R0 ;  /* 0x0000000f03037224 */ /* 0x000fe200078e0200 */
[----:B------:R-:W-:-:S03]  /*6dc0*/  I2FP.F32.U32 R0, R20 ;  /* 0x0000001400007245 */ /* 0x000fc60000201000 */
[----:B------:R-:W-:Y:S01]  /*6dd0*/  IMAD.IADD R3, R5, 0x1, R3 ;  /* 0x0000000105037824 */ /* 0x000fe200078e0203 */
[----:B------:R-:W3:Y:S01]  /*6de0*/  LDC R11, c[0x0][0x658] ;  /* 0x00019600ff0b7b82 */ /* 0x000ee20000000800 */
[----:B0-----:R-:W-:-:S04]  /*6df0*/  ISETP.NE.U32.AND P0, PT, R26, RZ, PT ;  /* 0x000000ff1a00720c */ /* 0x001fc80003f05070 */
[----:B------:R-:W-:-:S03]  /*6e00*/  ISETP.NE.AND.EX P0, PT, R27, RZ, PT, P0 ;  /* 0x000000ff1b00720c */ /* 0x000fc60003f05300 */
[----:B------:R-:W0:Y:S01]  /*6e10*/  LDC R9, c[0x0][0x144] ;  /* 0x00005100ff097b82 */ /* 0x000e220000000800 */
[-C--:B-1----:R-:W-:Y:S01]  /*6e20*/  SHF.R.U64 R10, R4, R6.reuse, R3 ;  /* 0x00000006040a7219 */ /* 0x082fe20000001203 */
[----:B--2---:R-:W-:Y:S01]  /*6e30*/  IMAD.MOV R7, RZ, RZ, -R7 ;  /* 0x000000ffff077224 */ /* 0x004fe200078e0a07 */
[----:B------:R-:W-:Y:S01]  /*6e40*/  SHF.R.U32.HI R3, RZ, R6, R3 ;  /* 0x00000006ff037219 */ /* 0x000fe20000011603 */
[----:B------:R-:W-:-:S04]  /*6e50*/  FMUL R6, R0, UR4 ;  /* 0x0000000400067c20 */ /* 0x000fc80008400000 */
[----:B------:R-:W1:Y:S01]  /*6e60*/  LDC R21, c[0x0][0x148] ;  /* 0x00005200ff157b82 */ /* 0x000e620000000800 */
[----:B------:R2:W0:Y:S01]  /*6e70*/  F2I.U32.TRUNC.NTZ R14, R6 ;  /* 0x00000006000e7305 */ /* 0x000422000020f000 */
[-CC-:B----4-:R-:W-:Y:S02]  /*6e80*/  SHF.R.U64 R13, R10, R8.reuse, R3.reuse ;  /* 0x000000080a0d7219 */ /* 0x190fe40000001203 */
[----:B------:R-:W-:-:S04]  /*6e90*/  SHF.R.U32.HI R0, RZ, R8, R3 ;  /* 0x00000008ff007219 */ /* 0x000fc80000011603 */
[----:B------:R-:W4:Y:S01]  /*6ea0*/  LDC R24, c[0x0][0x600] ;  /* 0x00018000ff187b82 */ /* 0x000f220000000800 */
[-CC-:B---3--:R-:W-:Y:S02]  /*6eb0*/  SHF.R.U64 R15, R13, R11.reuse, R0.reuse ;  /* 0x0000000b0d0f7219 */ /* 0x188fe40000001200 */
[----:B------:R-:W-:-:S03]  /*6ec0*/  SHF.R.U32.HI R5, RZ, R11, R0 ;  /* 0x0000000bff057219 */ /* 0x000fc60000011600 */
[----:B------:R-:W-:Y:S02]  /*6ed0*/  IMAD.MOV.U32 R4, RZ, RZ, R15 ;  /* 0x000000ffff047224 */ /* 0x000fe400078e000f */
[----:B------:R-:W3:Y:S01]  /*6ee0*/  LDC R28, c[0x0][0x648] ;  /* 0x00019200ff1c7b82 */ /* 0x000ee20000000800 */
[----:B0-----:R-:W-:-:S07]  /*6ef0*/  IMAD R25, R9, R7, R12 ;  /* 0x0000000709197224 */ /* 0x001fce00078e020c */
[----:B------:R-:W0:Y:S08]  /*6f00*/  LDC R29, c[0x0][0x638] ;  /* 0x00018e00ff1d7b82 */ /* 0x000e300000000800 */
[----:B------:R-:W0:Y:S01]  /*6f10*/  LDC R30, c[0x0][0x610] ;  /* 0x00018400ff1e7b82 */ /* 0x000e220000000800 */
[----:B-12-4-:R-:W-:Y:S05]  /*6f20*/  @!P0 BRA `(.L_x_155) ;  /* 0x0000000000288947 */ /* 0x016fea0003800000 */
        /* <DEDUP_REMOVED lines=10> */
.L_x_155:
[----:B------:R-:W-:Y:S01]  /*6fd0*/  ISETP.NE.AND P0, PT, R2, 0x1, PT ;  /* 0x000000010200780c */ /* 0x000fe20003f05270 */
[----:B------:R-:W-:Y:S01]  /*6fe0*/  IMAD.MOV R14, RZ, RZ, -R14 ;  /* 0x000000ffff0e7224 */ /* 0x000fe200078e0a0e */
[----:B---3--:R-:W-:Y:S01]  /*6ff0*/  SHF.R.U64 R3, R4, R28, R5 ;  /* 0x0000001c04037219 */ /* 0x008fe20000001205 */
[----:B------:R-:W-:Y:S01]  /*7000*/  VIADD R5, R24, 0xffffffff ;  /* 0xffffffff18057836 */ /* 0x000fe20000000000 */
[----:B------:R-:W-:-:S03]  /*7010*/  LOP3.LUT R0, R13, R98, RZ, 0xc0, !PT ;  /* 0x000000620d007212 */ /* 0x000fc600078ec0ff */
[----:B------:R-:W-:Y:S01]  /*7020*/  IMAD.MOV R4, RZ, RZ, -R3 ;  /* 0x000000ffff047224 */ /* 0x000fe200078e0a03 */
[----:B------:R-:W-:Y:S01]  /*7030*/  LOP3.LUT R10, R10, R5, RZ, 0xc0, !PT ;  /* 0x000000050a0a7212 */ /* 0x000fe200078ec0ff */
[----:B------:R-:W-:Y:S02]  /*7040*/  IMAD R0, R91, R3, R0 ;  /* 0x000000035b007224 */ /* 0x000fe400078e0200 */
[----:B0-----:R-:W-:Y:S02]  /*7050*/  IMAD R3, R4, R29, R15 ;  /* 0x0000001d04037224 */ /* 0x001fe400078e020f */
[----:B------:R-:W-:Y:S02]  /*7060*/  @P0 IMAD R25, R21, R14, R20 ;  /* 0x0000000e15190224 */ /* 0x000fe400078e0214 */
[----:B------:R-:W-:Y:S02]  /*7070*/  IMAD R5, R3, R24, R10 ;  /* 0x0000001803057224 */ /* 0x000fe400078e020a */
[----:B------:R-:W-:-:S02]  /*7080*/  IMAD R0, R0, R30, R25 ;  /* 0x0000001e00007224 */ /* 0x000fc400078e0219 */
[----:B------:R-:W-:-:S03]  /*7090*/  IMAD.MOV.U32 R4, RZ, RZ, 0x1 ;  /* 0x00000001ff047424 */ /* 0x000fc600078e00ff */
[----:B------:R-:W-:Y:S02]  /*70a0*/  SEL R100, R5, R0, !P0 ;  /* 0x0000000005647207 */ /* 0x000fe40004000000 */
[----:B------:R-:W-:Y:S02]  /*70b0*/  PRMT R3, R4, 0x7610, R3 ;  /* 0x0000761004037816 */ /* 0x000fe40000000003 */
[----:B------:R-:W-:-:S07]  /*70c0*/  SEL R0, R0, R5, !P0 ;  /* 0x0000000500007207 */ /* 0x000fce0004000000 */
.L_x_153:
[----:B------:R-:W-:Y:S01]  /*70d0*/  LOP3.LUT P0, RZ, R3, 0xff, RZ, 0xc0, !PT ;  /* 0x000000ff03ff7812 */ /* 0x000fe2000780c0ff */
[----:B------:R-:W-:-:S12]  /*70e0*/  IMAD.MOV.U32 R101, RZ, RZ, R0 ;  /* 0x000000ffff657224 */ /* 0x000fd800078e0000 */
[----:B------:R-:W-:Y:S05]  /*70f0*/  @P0 BRA `(.L_x_156) ;  /* 0xffffffa000500947 */ /* 0x000fea000383ffff */
[----:B------:R-:W-:Y:S05]  /*7100*/  EXIT ;  /* 0x000000000000794d */ /* 0x000fea0003800000 */
.L_x_3:
        /* <DEDUP_REMOVED lines=26> */
.L_x_158:
[--C-:B------:R-:W-:Y:S01]  /*72b0*/  SHF.R.U64 R14, R12, R20, R13.reuse ;  /* 0x000000140c0e7219 */ /* 0x100fe2000000120d */
[----:B------:R-:W0:Y:S01]  /*72c0*/  LDC R24, c[0x0][0x618] ;  /* 0x00018600ff187b82 */ /* 0x000e220000000800 */
[----:B------:R-:W-:Y:S01]  /*72d0*/  I2FP.F32.U32 R8, R6 ;  /* 0x0000000600087245 */ /* 0x000fe20000201000 */
[----:B------:R-:W-:Y:S01]  /*72e0*/  ULDC UR4, c[0x0][0x150] ;  /* 0x0000540000047ab9 */ /* 0x000fe20000000800 */
[----:B------:R-:W-:Y:S02]  /*72f0*/  SHF.R.U32.HI R7, RZ, R20, R13 ;  /* 0x00000014ff077219 */ /* 0x000fe4000001160d */
[----:B------:R-:W-:Y:S01]  /*7300*/  IADD3 R11, P0, RZ, -R14, RZ ;  /* 0x8000000eff0b7210 */ /* 0x000fe20007f1e0ff */
[----:B------:R-:W-:Y:S01]  /*7310*/  FMUL R13, R8, UR4 ;  /* 0x00000004080d7c20 */ /* 0x000fe20008400000 */
[----:B------:R-:W-:Y:S01]  /*7320*/  ULDC UR4, c[0x0][0x154] ;  /* 0x0000550000047ab9 */ /* 0x000fe20000000800 */
[----:B------:R-:W1:Y:S02]  /*7330*/  LDC.64 R26, c[0x0][0x640] ;  /* 0x00019000ff1a7b82 */ /* 0x000e640000000a00 */
[----:B------:R-:W-:-:S02]  /*7340*/  IMAD.X R7, RZ, RZ, ~R7, P0 ;  /* 0x000000ffff077224 */ /* 0x000fc400000e0e07 */
[----:B------:R-:W2:Y:S01]  /*7350*/  F2I.U32.TRUNC.NTZ R13, R13 ;  /* 0x0000000d000d7305 */ /* 0x000ea2000020f000 */
[----:B------:R-:W-:-:S03]  /*7360*/  IMAD.WIDE.U32 R8, R11, R22, R16 ;  /* 0x000000160b087225 */ /* 0x000fc600078e0010 */
[----:B------:R-:W3:Y:S01]  /*7370*/  LDC R15, c[0x0][0x144] ;  /* 0x00005100ff0f7b82 */ /* 0x000ee20000000800 */
[----:B------:R-:W-:-:S04]  /*7380*/  IMAD R10, R7, R22, RZ ;  /* 0x00000016070a7224 */ /* 0x000fc800078e02ff */
[----:B------:R-:W-:Y:S02]  /*7390*/  IMAD R7, R11, R23, R10 ;  /* 0x000000170b077224 */ /* 0x000fe400078e020a */
[----:B------:R-:W-:Y:S01]  /*73a0*/  IMAD.MOV.U32 R10, RZ, RZ, -0x1 ;  /* 0xffffffffff0a7424 */ /* 0x000fe200078e00ff */
[----:B------:R-:W4:Y:S01]  /*73b0*/  LDC R20, c[0x0][0x608] ;  /* 0x00018200ff147b82 */ /* 0x000f220000000800 */
[----:B------:R-:W-:Y:S01]  /*73c0*/  IMAD.IADD R7, R9, 0x1, R7 ;  /* 0x0000000109077824 */ /* 0x000fe200078e0207 */
[----:B------:R-:W-:-:S04]  /*73d0*/  I2FP.F32.U32 R9, R5 ;  /* 0x0000000500097245 */ /* 0x000fc80000201000 */
[-C--:B0-----:R-:W-:Y:S01]  /*73e0*/  SHF.R.U64 R12, R8, R24.reuse, R7 ;  /* 0x00000018080c7219 */ /* 0x081fe20000001207 */
[----:B--2---:R-:W-:Y:S01]  /*73f0*/  IMAD.MOV R8, RZ, RZ, -R13 ;  /* 0x000000ffff087224 */ /* 0x004fe200078e0a0d */
[----:B------:R-:W0:Y:S01]  /*7400*/  LDC R11, c[0x0][0x658] ;  /* 0x00019600ff0b7b82 */ /* 0x000e220000000800 */
[----:B-1----:R-:W-:Y:S01]  /*7410*/  ISETP.NE.U32.AND P0, PT, R26, RZ, PT ;  /* 0x000000ff1a00720c */ /* 0x002fe20003f05070 */
[----:B------:R-:W-:Y:S01]  /*7420*/  FMUL R9, R9, UR4 ;  /* 0x0000000409097c20 */ /* 0x000fe20008400000 */
[----:B------:R-:W-:Y:S02]  /*7430*/  SHF.R.U32.HI R7, RZ, R24, R7 ;  /* 0x00000018ff077219 */ /* 0x000fe40000011607 */
[----:B------:R-:W-:-:S03]  /*7440*/  ISETP.NE.AND.EX P0, PT, R27, RZ, PT, P0 ;  /* 0x000000ff1b00720c */ /* 0x000fc60003f05300 */
[----:B------:R-:W1:Y:S01]  /*7450*/  LDC R22, c[0x0][0x148] ;  /* 0x00005200ff167b82 */ /* 0x000e620000000800 */
[----:B---3--:R-:W-:Y:S02]  /*7460*/  IMAD R23, R15, R8, R6 ;  /* 0x000000080f177224 */ /* 0x008fe400078e0206 */
[----:B------:R-:W-:-:S05]  /*7470*/  IMAD.MOV.U32 R8, RZ, RZ, 0x1 ;  /* 0x00000001ff087424 */ /* 0x000fca00078e00ff */
[----:B------:R-:W2:Y:S01]  /*7480*/  LDC R21, c[0x0][0x600] ;  /* 0x00018000ff157b82 */ /* 0x000ea20000000800 */
[-CC-:B----4-:R-:W-:Y:S02]  /*7490*/  SHF.R.U64 R15, R12, R20.reuse, R7.reuse ;  /* 0x000000140c0f7219 */ /* 0x190fe40000001207 */
[----:B------:R-:W-:Y:S02]  /*74a0*/  SHF.R.U32.HI R6, RZ, R20, R7 ;  /* 0x00000014ff067219 */ /* 0x000fe40000011607 */
[----:B------:R3:W4:Y:S03]  /*74b0*/  F2I.U32.TRUNC.NTZ R20, R9 ;  /* 0x0000000900147305 */ /* 0x000726000020f000 */
[----:B------:R-:W1:Y:S01]  /*74c0*/  LDC R25, c[0x0][0x648] ;  /* 0x00019200ff197b82 */ /* 0x000e620000000800 */
[-C--:B0-----:R-:W-:Y:S02]  /*74d0*/  SHF.R.U64 R19, R15, R11.reuse, R6 ;  /* 0x0000000b0f137219 */ /* 0x081fe40000001206 */
[----:B------:R-:W-:-:S02]  /*74e0*/  SHF.L.U32 R10, R10, R11, RZ ;  /* 0x0000000b0a0a7219 */ /* 0x000fc400000006ff */
[-C--:B------:R-:W-:Y:S01]  /*74f0*/  SHF.R.U32.HI R7, RZ, R11.reuse, R6 ;  /* 0x0000000bff077219 */ /* 0x080fe20000011606 */
[----:B------:R-:W-:Y:S01]  /*7500*/  IMAD.MOV.U32 R6, RZ, RZ, R19 ;  /* 0x000000ffff067224 */ /* 0x000fe200078e0013 */
[----:B------:R-:W-:Y:S01]  /*7510*/  SHF.L.U32 R24, R8, R11, RZ ;  /* 0x0000000b08187219 */ /* 0x000fe200000006ff */
[----:B------:R-:W0:Y:S01]  /*7520*/  LDC R28, c[0x0][0x638] ;  /* 0x00018e00ff1c7b82 */ /* 0x000e220000000800 */
[----:B------:R-:W-:-:S07]  /*7530*/  LOP3.LUT R30, RZ, R10, RZ, 0x33, !PT ;  /* 0x0000000aff1e7212 */ /* 0x000fce00078e33ff */
[----:B------:R-:W0:Y:S01]  /*7540*/  LDC R29, c[0x0][0x610] ;  /* 0x00018400ff1d7b82 */ /* 0x000e220000000800 */
[----:B---34-:R-:W-:Y:S05]  /*7550*/  @!P0 BRA `(.L_x_159) ;  /* 0x0000000000288947 */ /* 0x018fea0003800000 */
[----:B------:R-:W3:Y:S02]  /*7560*/  LDC R6, c[0x0][0x64c] ;  /* 0x00019300ff067b82 */ /* 0x000ee40000000800 */
[----:B---3--:R-:W-:-:S05]  /*7570*/  IADD3 R11, P0, R19, R6, RZ ;  /* 0x00000006130b7210 */ /* 0x008fca0007f1e0ff */
        /* <DEDUP_REMOVED lines=8> */
.L_x_159:
[----:B------:R-:W-:Y:S01]  /*7600*/  ISETP.NE.AND P0, PT, R2, 0x1, PT ;  /* 0x000000010200780c */ /* 0x000fe20003f05270 */
[----:B--2---:R-:W-:Y:S01]  /*7610*/  VIADD R9, R21, 0xffffffff ;  /* 0xffffffff15097836 */ /* 0x004fe20000000000 */
[----:B-1----:R-:W-:Y:S01]  /*7620*/  SHF.R.U64 R7, R6, R25, R7 ;  /* 0x0000001906077219 */ /* 0x002fe20000001207 */
[----:B------:R-:W-:Y:S01]  /*7630*/  IMAD.MOV R20, RZ, RZ, -R20 ;  /* 0x000000ffff147224 */ /* 0x000fe200078e0a14 */
[----:B------:R-:W-:Y:S02]  /*7640*/  LOP3.LUT R6, R15, R30, RZ, 0xc0, !PT ;  /* 0x0000001e0f067212 */ /* 0x000fe400078ec0ff */
[----:B------:R-:W-:Y:S01]  /*7650*/  LOP3.LUT R12, R12, R9, RZ, 0xc0, !PT ;  /* 0x000000090c0c7212 */ /* 0x000fe200078ec0ff */
[----:B------:R-:W-:Y:S02]  /*7660*/  IMAD.MOV R8, RZ, RZ, -R7 ;  /* 0x000000ffff087224 */ /* 0x000fe400078e0a07 */
[----:B------:R-:W-:Y:S02]  /*7670*/  IMAD R6, R24, R7, R6 ;  /* 0x0000000718067224 */ /* 0x000fe400078e0206 */
[----:B------:R-:W-:-:S02]  /*7680*/  IMAD.MOV.U32 R9, RZ, RZ, 0x1 ;  /* 0x00000001ff097424 */ /* 0x000fc400078e00ff */
[----:B------:R-:W-:Y:S02]  /*7690*/  @P0 IMAD R23, R22, R20, R5 ;  /* 0x0000001416170224 */ /* 0x000fe400078e0205 */
[----:B0-----:R-:W-:Y:S02]  /*76a0*/  IMAD R5, R8, R28, R19 ;  /* 0x0000001c08057224 */ /* 0x001fe400078e0213 */
[----:B------:R-:W-:Y:S02]  /*76b0*/  IMAD R19, R6, R29, R23 ;  /* 0x0000001d06137224 */ /* 0x000fe400078e0217 */
[----:B------:R-:W-:Y:S02]  /*76c0*/  IMAD R6, R5, R21, R12 ;  /* 0x0000001505067224 */ /* 0x000fe400078e020c */
[----:B------:R-:W-:-:S03]  /*76d0*/  IMAD.MOV.U32 R8, RZ, RZ, R14 ;  /* 0x000000ffff087224 */ /* 0x000fc600078e000e */
[----:B------:R-:W-:Y:S02]  /*76e0*/  SEL R20, R6, R19, !P0 ;  /* 0x0000001306147207 */ /* 0x000fe40004000000 */
[----:B------:R-:W-:-:S07]  /*76f0*/  SEL R19, R19, R6, !P0 ;  /* 0x0000000613137207 */ /* 0x000fce0004000000 */
.L_x_157:
[----:B------:R-:W-:-:S08]  /*7700*/  NOP ;  /* 0x0000000000007918 */ /* 0x000fd00000000000 */
[----:B------:R-:W0:-:S00]  /*7710*/  USETMAXREG.DEALLOC.CTAPOOL 0x28 ;  /* 0x00000028000079c8 */ /* 0x000e0000080e0500 */
[----:B0-----:R-:W-:-:S13]  /*7720*/  ISETP.NE.AND P0, PT, R0, RZ, PT ;  /* 0x000000ff0000720c */ /* 0x001fda0003f05270 */
[----:B------:R-:W-:Y:S05]  /*7730*/  @P0 EXIT ;  /* 0x000000000000094d */ /* 0x000fea0003800000 */
[----:B------:R-:W-:Y:S01]  /*7740*/  LOP3.LUT P0, RZ, R9, 0xff, RZ, 0xc0, !PT ;  /* 0x000000ff09ff7812 */ /* 0x000fe2000780c0ff */
[----:B------:R-:W-:Y:S02]  /*7750*/  IMAD.MOV.U32 R0, RZ, RZ, 0x1 ;  /* 0x00000001ff007424 */ /* 0x000fe400078e00ff */
[----:B------:R-:W-:-:S10]  /*7760*/  IMAD.MOV.U32 R12, RZ, RZ, RZ ;  /* 0x000000ffff0c7224 */ /* 0x000fd400078e00ff */
[----:B------:R-:W-:Y:S05]  /*7770*/  @!P0 BRA `(.L_x_160) ;  /* 0x0000000c001c8947 */ /* 0x000fea0003800000 */
[----:B------:R-:W0:Y:S01]  /*7780*/  LDC R0, c[0x0][0x28c] ;  /* 0x0000a300ff007b82 */ /* 0x000e220000000800 */
[----:B------:R-:W-:Y:S01]  /*7790*/  LOP3.LUT P0, RZ, R3, 0x1f, RZ, 0xc0, !PT ;  /* 0x0000001f03ff7812 */ /* 0x000fe2000780c0ff */
[----:B------:R-:W-:Y:S01]  /*77a0*/  ULDC UR5, c[0x0][0x658] ;  /* 0x0001960000057ab9 */ /* 0x000fe20000000800 */
[----:B------:R-:W-:Y:S01]  /*77b0*/  UMOV UR6, 0xffffffff ;  /* 0xffffffff00067882 */ /* 0x000fe20000000000 */
[----:B------:R-:W-:Y:S01]  /*77c0*/  BSSY B0, `(.L_x_160) ;  /* 0x00000c2000007945 */ /* 0x000fe20003800000 */
[----:B------:R-:W-:Y:S01]  /*77d0*/  USHF.L.U32 UR6, UR6, UR5, URZ ;  /* 0x0000000506067299 */ /* 0x000fe2000800063f */
[C---:B------:R-:W-:Y:S01]  /*77e0*/  ISETP.NE.AND P2, PT, R4.reuse, RZ, PT ;  /* 0x000000ff0400720c */ /* 0x040fe20003f45270 */
[----:B------:R-:W-:Y:S01]  /*77f0*/  IMAD.MOV.U32 R13, RZ, RZ, 0x1 ;  /* 0x00000001ff0d7424 */ /* 0x000fe200078e00ff */
[----:B------:R-:W-:Y:S01]  /*7800*/  ISETP.NE.OR P0, PT, R4, RZ, !P0 ;  /* 0x000000ff0400720c */ /* 0x000fe20004705670 */
[----:B------:R-:W-:Y:S01]  /*7810*/  IMAD.MOV.U32 R12, RZ, RZ, RZ ;  /* 0x000000ffff0c7224 */ /* 0x000fe200078e00ff */
[----:B------:R-:W-:Y:S01]  /*7820*/  LOP3.LUT R11, R18, 0x2, RZ, 0xfc, !PT ;  /* 0x00000002120b7812 */ /* 0x000fe200078efcff */
[----:B------:R-:W-:Y:S01]  /*7830*/  ULDC UR4, c[0x0][0x600] ;  /* 0x0001800000047ab9 */ /* 0x000fe20000000800 */
[----:B------:R-:W-:Y:S01]  /*7840*/  UMOV UR7, 0x1 ;  /* 0x0000000100077882 */ /* 0x000fe20000000000 */
[----:B------:R-:W-:-:S02]  /*7850*/  UIADD3 UR15, UR4, -0x1, URZ ;  /* 0xffffffff040f7890 */ /* 0x000fc4000fffe03f */
[----:B------:R-:W-:Y:S02]  /*7860*/  USHF.L.U32 UR17, UR7, UR5, URZ ;  /* 0x0000000507117299 */ /* 0x000fe4000800063f */
[----:B------:R-:W-:Y:S01]  /*7870*/  ULOP3.LUT UR16, URZ, UR6, URZ, 0x33, !UPT ;  /* 0x000000063f107292 */ /* 0x000fe2000f8e333f */
[----:B------:R-:W-:Y:S01]  /*7880*/  ULDC.64 UR20, c[0x0][0x198] ;  /* 0x0000660000147ab9 */ /* 0x000fe20000000a00 */
[----:B0-----:R-:W-:-:S05]  /*7890*/  VIADD R0, R0, 0x1f ;  /* 0x0000001f00007836 */ /* 0x001fca0000000000 */
[----:B------:R-:W-:-:S04]  /*78a0*/  SHF.R.S32.HI R3, RZ, 0x1f, R0 ;  /* 0x0000001fff037819 */ /* 0x000fc80000011400 */
[----:B------:R-:W-:Y:S01]  /*78b0*/  LEA.HI R3, R3, R0, RZ, 0x5 ;  /* 0x0000000003037211 */ /* 0x000fe200078f28ff */
[----:B------:R-:W-:-:S03]  /*78c0*/  IMAD.MOV.U32 R0, RZ, RZ, 0x1 ;  /* 0x00000001ff007424 */ /* 0x000fc600078e00ff */
[----:B------:R-:W-:-:S05]  /*78d0*/  SHF.R.S32.HI R3, RZ, 0x5, R3 ;  /* 0x00000005ff037819 */ /* 0x000fca0000011403 */
[----:B------:R-:W-:-:S07]  /*78e0*/  VIADD R10, R3, 0x1 ;  /* 0x00000001030a7836 */ /* 0x000fce0000000000 */
.L_x_172:
[----:B------:R-:W-:-:S03]  /*78f0*/  UMOV UR4, 0xffffffff ;  /* 0xffffffff00047882 */ /* 0x000fc60000000000 */
[----:B------:R-:W-:Y:S05]  /*7900*/  BRA.DIV UR4, `(.L_x_161) ;  /* 0x0000001204107947 */ /* 0x000fea000b800000 */
[----:B------:R-:W-:-:S13]  /*7910*/  ELECT P6, URZ, PT ;  /* 0x00000000003f782f */ /* 0x000fda00038c0000 */
.L_x_186:
[----:B------:R-:W0:Y:S01]  /*7920*/  LDC R4, c[0x0][0x28c] ;  /* 0x0000a300ff047b82 */ /* 0x000e220000000800 */
[----:B------:R-:W-:Y:S01]  /*7930*/  BSSY B1, `(.L_x_162) ;  /* 0x0000037000017945 */ /* 0x000fe20003800000 */
[----:B0-----:R-:W-:-:S13]  /*7940*/  ISETP.LT.OR P6, PT, R4, 0x1, !P6 ;  /* 0x000000010400780c */ /* 0x001fda00077c1670 */
[----:B------:R-:W-:Y:S05]  /*7950*/  @P6 BRA `(.L_x_163) ;  /* 0x0000000000d06947 */ /* 0x000fea0003800000 */
[----:B------:R-:W-:Y:S02]  /*7960*/  IMAD.SHL.U32 R20, R20, 0x40, RZ ;  /* 0x0000004014147824 */ /* 0x000fe400078e00ff */
[----:B------:R-:W-:Y:S02]  /*7970*/  IMAD.SHL.U32 R19, R19, 0x100, RZ ;  /* 0x0000010013137824 */ /* 0x000fe400078e00ff */
[----:B------:R-:W-:Y:S02]  /*7980*/  IMAD.MOV.U32 R21, RZ, RZ, RZ ;  /* 0x000000ffff157224 */ /* 0x000fe400078e00ff */
[----:B------:R-:W-:Y:S02]  /*7990*/  IMAD.MOV.U32 R4, RZ, RZ, R10 ;  /* 0x000000ffff047224 */ /* 0x000fe400078e000a */
[----:B------:R-:W-:Y:S02]  /*79a0*/  IMAD.MOV.U32 R5, RZ, RZ, R0 ;  /* 0x000000ffff057224 */ /* 0x000fe400078e0000 */
[----:B------:R-:W-:-:S07]  /*79b0*/  IMAD.MOV.U32 R6, RZ, RZ, R12 ;  /* 0x000000ffff067224 */ /* 0x000fce00078e000c */
.L_x_167:
[----:B------:R-:W0:Y:S01]  /*79c0*/  S2R R14, SR_CgaCtaId ;  /* 0x00000000000e7919 */ /* 0x000e220000008800 */
[----:B------:R-:W-:Y:S01]  /*79d0*/  MOV R7, 0x400 ;  /* 0x0000040000077802 */ /* 0x000fe20000000f00 */
[----:B------:R-:W1:Y:S03]  /*79e0*/  @!P2 LDC R9, c[0x0][0x500] ;  /* 0x00014000ff09ab82 */ /* 0x000e660000000800 */
[----:B0-----:R-:W-:Y:S02]  /*79f0*/  LEA R15, R14, R7, 0x18 ;  /* 0x000000070e0f7211 */ /* 0x001fe400078ec0ff */
[----:B------:R-:W-:-:S03]  /*7a00*/  SHF.L.U32 R7, R5, 0x1f, RZ ;  /* 0x0000001f05077819 */ /* 0x000fc600000006ff */
[----:B------:R-:W-:-:S04]  /*7a10*/  IMAD R14, R6, 0x8, R15 ;  /* 0x00000008060e7824 */ /* 0x000fc800078e020f */
[----:B------:R-:W0:Y:S02]  /*7a20*/  SYNCS.PHASECHK.TRANS64.TRYWAIT P1, [R14+URZ+0x38], R7 ;  /* 0x000038070e0075a7 */ /* 0x000e24000802017f */
[----:B01----:R-:W-:Y:S05]  /*7a30*/  @!P1 BRA `(.L_x_164) ;  /* 0x0000000c00e49947 */ /* 0x003fea0003800000 */
.L_x_187:
[----:B0-----:R-:W-:Y:S01]  /*7a40*/  PRMT R7, R11, 0x9910, RZ ;  /* 0x000099100b077816 */ /* 0x001fe200000000ff */
[----:B------:R0:W-:Y:S03]  /*7a50*/  @!P2 SYNCS.ARRIVE.TRANS64 RZ, [R14+URZ], R9 ;  /* 0x000000090effa9a7 */ /* 0x0001e6000800003f */
[----:B------:R-:W-:-:S13]  /*7a60*/  ISETP.NE.AND P1, PT, R7, 0x2, PT ;  /* 0x000000020700780c */ /* 0x000fda0003f25270 */
[----:B0-----:R-:W-:Y:S05]  /*7a70*/  @P1 BRA `(.L_x_165) ;  /* 0x0000000000041947 */ /* 0x001fea0003800000 */
[----:B------:R-:W-:Y:S01]  /*7a80*/  BPT.TRAP 0x1 ;  /* 0x000000040000795c */ /* 0x000fe20000300000 */
.L_x_165:
[----:B------:R-:W-:Y:S05]  /*7a90*/  @P0 BRA `(.L_x_166) ;  /* 0x0000000000040947 */ /* 0x000fea0003800000 */
[----:B------:R-:W-:Y:S01]  /*7aa0*/  BPT.TRAP 0x1 ;  /* 0x000000040000795c */ /* 0x000fe20000300000 */
.L_x_166:
[--C-:B------:R-:W-:Y:S01]  /*7ab0*/  IMAD R7, R6, 0x4000, R15.reuse ;  /* 0x0000400006077824 */ /* 0x100fe200078e020f */
[----:B------:R-:W-:Y:S01]  /*7ac0*/  R2UR UR9, R14 ;  /* 0x000000000e0972ca */ /* 0x000fe200000e0000 */
[----:B------:R-:W-:Y:S01]  /*7ad0*/  IMAD R15, R6, 0x1000, R15 ;  /* 0x00001000060f7824 */ /* 0x000fe200078e020f */
[----:B------:R-:W-:Y:S01]  /*7ae0*/  UIADD3 UR4, UP0, UR20, 0xf0, URZ ;  /* 0x000000f014047890 */ /* 0x000fe2000ff1e03f */
[----:B------:R-:W-:Y:S01]  /*7af0*/  VIADD R4, R4, 0xffffffff ;  /* 0xffffffff04047836 */ /* 0x000fe20000000000 */
[----:B------:R-:W-:Y:S01]  /*7b00*/  R2UR UR5, R7 ;  /* 0x00000000070572ca */ /* 0x000fe200000e0000 */
[----:B------:R-:W-:Y:S01]  /*7b10*/  UIADD3 UR22, UP1, UR20, 0x1f0, URZ ;  /* 0x000001f014167890 */ /* 0x000fe2000ff3e03f */
[----:B------:R-:W-:Y:S01]  /*7b20*/  R2UR UR8, R15 ;  /* 0x000000000f0872ca */ /* 0x000fe200000e0000 */
[----:B------:R-:W-:Y:S01]  /*7b30*/  VIADD R6, R6, 0x1 ;  /* 0x0000000106067836 */ /* 0x000fe20000000000 */
[----:B------:R-:W-:Y:S01]  /*7b40*/  R2UR UR11, R19 ;  /* 0x00000000130b72ca */ /* 0x000fe200000e0000 */
[----:B------:R-:W-:Y:S01]  /*7b50*/  UIADD3.X UR23, URZ, UR21, URZ, UP1, !UPT ;  /* 0x000000153f177290 */ /* 0x000fe20008ffe43f */
[C---:B------:R-:W-:Y:S01]  /*7b60*/  R2UR UR10, R21.reuse ;  /* 0x00000000150a72ca */ /* 0x040fe200000e0000 */
[----:B------:R-:W-:Y:S01]  /*7b70*/  UMOV UR6, 0x0 ;  /* 0x0000000000067882 */ /* 0x000fe20000000000 */
[----:B------:R-:W-:Y:S01]  /*7b80*/  R2UR UR12, R8 ;  /* 0x00000000080c72ca */ /* 0x000fe200000e0000 */
[----:B------:R-:W-:Y:S01]  /*7b90*/  UMOV UR7, 0x10000000 ;  /* 0x1000000000077882 */ /* 0x000fe20000000000 */
[----:B------:R-:W-:Y:S01]  /*7ba0*/  R2UR UR18, R20 ;  /* 0x00000000141272ca */ /* 0x000fe200000e0000 */
[----:B------:R-:W-:Y:S01]  /*7bb0*/  VIADD R21, R21, 0x20 ;  /* 0x0000002015157836 */ /* 0x000fe20000000000 */
[----:B------:R-:W-:Y:S01]  /*7bc0*/  ISETP.GT.AND P3, PT, R4, 0x1, PT ;  /* 0x000000010400780c */ /* 0x000fe20003f64270 */
[----:B------:R-:W-:Y:S01]  /*7bd0*/  UIADD3 UR13, UR5, 0x180, URZ ;  /* 0x00000180050d7890 */ /* 0x000fe2000fffe03f */
[----:B------:R-:W-:Y:S01]  /*7be0*/  ISETP.NE.AND P1, PT, R6, 0x7, PT ;  /* 0x000000070600780c */ /* 0x000fe20003f25270 */
[----:B------:R-:W-:-:S02]  /*7bf0*/  UIADD3.X UR5, URZ, UR21, URZ, UP0, !UPT ;  /* 0x000000153f057290 */ /* 0x000fc400087fe43f */
[----:B------:R-:W-:Y:S01]  /*7c00*/  UIADD3 UR14, UR8, 0x1c180, URZ ;  /* 0x0001c180080e7890 */ /* 0x000fe2000fffe03f */
[----:B------:R-:W-:Y:S02]  /*7c10*/  SEL R14, RZ, 0x1, P1 ;  /* 0x00000001ff0e7807 */ /* 0x000fe40000800000 */
[----:B------:R-:W-:Y:S01]  /*7c20*/  UMOV UR8, UR13 ;  /* 0x0000000d00087c82 */ /* 0x000fe20008000000 */
[----:B------:R-:W-:Y:S02]  /*7c30*/  SEL R6, R6, RZ, P1 ;  /* 0x000000ff06067207 */ /* 0x000fe40000800000 */
[----:B------:R-:W-:Y:S01]  /*7c40*/  LOP3.LUT R5, R5, R14, RZ, 0x3c, !PT ;  /* 0x0000000e05057212 */ /* 0x000fe200078e3cff */
[----:B------:R0:W-:Y:S02]  /*7c50*/  UTMALDG.3D [UR8], [UR4], desc[UR6] ;  /* 0x00000608040075b4 */ /* 0x0001e40008011000 */
[----:B0-----:R-:W-:Y:S01]  /*7c60*/  UMOV UR8, UR14 ;  /* 0x0000000e00087c82 */ /* 0x001fe20008000000 */
[----:B------:R-:W-:-:S02]  /*7c70*/  UMOV UR11, UR18 ;  /* 0x00000012000b7c82 */ /* 0x000fc40008000000 */
[----:B------:R0:W-:Y:S02]  /*7c80*/  UTMALDG.3D [UR8], [UR22], desc[UR6] ;  /* 0x00000608160075b4 */ /* 0x0001e40008011000 */
[----:B0-----:R-:W-:Y:S05]  /*7c90*/  @P3 BRA `(.L_x_167) ;  /* 0xfffffffc00483947 */ /* 0x001fea000383ffff */
.L_x_163:
[----:B------:R-:W-:Y:S05]  /*7ca0*/  BSYNC B1 ;  /* 0x0000000000017941 */ /* 0x000fea0003800000 */
.L_x_162:
[----:B------:R-:W-:Y:S01]  /*7cb0*/  LOP3.LUT P4, RZ, R13, 0xff, RZ, 0xc0, !PT ;  /* 0x000000ff0dff7812 */ /* 0x000fe2000788c0ff */
[C---:B------:R-:W-:Y:S01]  /*7cc0*/  IMAD.IADD R12, R3.reuse, 0x1, R12 ;  /* 0x00000001030c7824 */ /* 0x040fe200078e020c */
[----:B------:R-:W-:Y:S01]  /*7cd0*/  ULDC.64 UR4, c[0x0][0x650] ;  /* 0x0001940000047ab9 */ /* 0x000fe20000000a00 */
[C---:B------:R-:W-:Y:S01]  /*7ce0*/  ISETP.GE.U32.AND P3, PT, R3.reuse, 0x7, PT ;  /* 0x000000070300780c */ /* 0x040fe20003f66070 */
[----:B------:R-:W-:Y:S01]  /*7cf0*/  BSSY B1, `(.L_x_168) ;  /* 0x000006c000017945 */ /* 0x000fe20003800000 */
[C---:B------:R-:W-:Y:S01]  /*7d00*/  IMAD.WIDE.U32 R4, R12.reuse, 0x24924925, RZ ;  /* 0x249249250c047825 */ /* 0x040fe200078e00ff */
[C---:B------:R-:W-:Y:S02]  /*7d10*/  ISETP.GT.U32.AND P1, PT, R12.reuse, 0x6, PT ;  /* 0x000000060c00780c */ /* 0x040fe40003f24070 */
[----:B------:R-:W-:Y:S01]  /*7d20*/  PRMT R13, RZ, 0x7610, R13 ;  /* 0x00007610ff0d7816 */ /* 0x000fe2000000000d */
[----:B------:R-:W-:Y:S01]  /*7d30*/  IMAD.IADD R4, R12, 0x1, -R5 ;  /* 0x000000010c047824 */ /* 0x000fe200078e0a05 */
[----:B------:R-:W-:Y:S01]  /*7d40*/  ISETP.LT.U32.AND P1, PT, R3, 0x7, P1 ;  /* 0x000000070300780c */ /* 0x000fe20000f21070 */
[----:B------:R-:W-:-:S02]  /*7d50*/  IMAD.MOV.U32 R19, RZ, RZ, -0x1 ;  /* 0xffffffffff137424 */ /* 0x000fc400078e00ff */
[----:B------:R-:W0:Y:S01]  /*7d60*/  @P4 S2R R7, SR_CgaCtaId ;  /* 0x0000000000074919 */ /* 0x000e220000008800 */
[----:B------:R-:W-:Y:S01]  /*7d70*/  @P4 MOV R6, 0x400 ;  /* 0x0000040000064802 */ /* 0x000fe20000000f00 */
[----:B------:R-:W-:Y:S01]  /*7d80*/  IMAD.MOV.U32 R20, RZ, RZ, -0x1 ;  /* 0xffffffffff147424 */ /* 0x000fe200078e00ff */
[----:B------:R-:W-:Y:S01]  /*7d90*/  LEA.HI R4, R4, R5, RZ, 0x1f ;  /* 0x0000000504047211 */ /* 0x000fe200078ff8ff */
[----:B------:R-:W-:-:S03]  /*7da0*/  IMAD.MOV.U32 R8, RZ, RZ, -0x1 ;  /* 0xffffffffff087424 */ /* 0x000fc600078e00ff */
[--C-:B------:R-:W-:Y:S02]  /*7db0*/  SHF.R.U32.HI R5, RZ, 0x2, R4.reuse ;  /* 0x00000002ff057819 */ /* 0x100fe40000011604 */
[----:B------:R-:W-:-:S03]  /*7dc0*/  PRMT R4, RZ, 0x7610, R4 ;  /* 0x00007610ff047816 */ /* 0x000fc60000000004 */
[----:B------:R-:W-:Y:S01]  /*7dd0*/  IMAD R12, R5, -0x7, R12 ;  /* 0xfffffff9050c7824 */ /* 0x000fe200078e020c */
[----:B0-----:R-:W-:Y:S02]  /*7de0*/  @P4 LEA R6, R7, R6, 0x18 ;  /* 0x0000000607064211 */ /* 0x001fe400078ec0ff */
[----:B------:R-:W-:Y:S02]  /*7df0*/  SEL R7, RZ, 0x1, !P1 ;  /* 0x00000001ff077807 */ /* 0x000fe40004800000 */
[----:B------:R-:W-:Y:S01]  /*7e00*/  IADD3 R16, P1, R16, UR36, RZ ;  /* 0x0000002410107c10 */ /* 0x000fe2000ff3e0ff */
[----:B------:R0:W-:Y:S01]  /*7e10*/  @P4 SYNCS.ARRIVE.TRANS64.A1T0 RZ, [R6+URZ+0x88], RZ ;  /* 0x000088ff06ff49a7 */ /* 0x0001e2000810003f */
[----:B------:R-:W-:Y:S02]  /*7e20*/  LOP3.LUT R0, R0, R7, RZ, 0x3c, !PT ;  /* 0x0000000700007212 */ /* 0x000fe400078e3cff */
[----:B------:R-:W-:Y:S02]  /*7e30*/  IADD3.X R17, R17, UR42, RZ, P1, !PT ;  /* 0x0000002a11117c10 */ /* 0x000fe40008ffe4ff */
[----:B------:R-:W-:-:S02]  /*7e40*/  ISETP.GE.U32.AND P1, PT, R16, UR4, PT ;  /* 0x0000000410007c0c */ /* 0x000fc4000bf26070 */
[----:B------:R-:W-:Y:S02]  /*7e50*/  @P3 LOP3.LUT R0, R0, 0x1, R5, 0x78, !PT ;  /* 0x0000000100003812 */ /* 0x000fe400078e7805 */
[----:B------:R-:W-:-:S13]  /*7e60*/  ISETP.GE.U32.AND.EX P1, PT, R17, UR5, PT, P1 ;  /* 0x0000000511007c0c */ /* 0x000fda000bf26110 */
[----:B0-----:R-:W-:Y:S05]  /*7e70*/  @P1 BRA `(.L_x_169) ;  /* 0x00000004004c1947 */ /* 0x001fea0003800000 */
[----:B------:R-:W-:Y:S01]  /*7e80*/  ULDC.64 UR4, c[0x0][0x628] ;  /* 0x00018a0000047ab9 */ /* 0x000fe20000000a00 */
[----:B------:R-:W0:Y:S01]  /*7e90*/  S2R R15, SR_CTAID.X ;  /* 0x00000000000f7919 */ /* 0x000e220000002500 */
[----:B------:R-:W-:Y:S01]  /*7ea0*/  ISETP.NE.U32.AND P1, PT, RZ, UR4, PT ;  /* 0x00000004ff007c0c */ /* 0x000fe2000bf25070 */
[----:B------:R-:W-:Y:S01]  /*7eb0*/  ULDC UR7, c[0x0][0x630] ;  /* 0x00018c0000077ab9 */ /* 0x000fe20000000800 */
[----:B------:R-:W-:Y:S01]  /*7ec0*/  IMAD.MOV.U32 R4, RZ, RZ, R16 ;  /* 0x000000ffff047224 */ /* 0x000fe200078e0010 */
[----:B------:R-:W1:Y:S01]  /*7ed0*/  S2R R14, SR_CTAID.Y ;  /* 0x00000000000e7919 */ /* 0x000e620000002600 */
[----:B------:R-:W-:Y:S01]  /*7ee0*/  ISETP.NE.AND.EX P1, PT, RZ, UR5, PT, P1 ;  /* 0x00000005ff007c0c */ /* 0x000fe2000bf25310 */
[----:B------:R-:W-:-:S12]  /*7ef0*/  IMAD.MOV.U32 R5, RZ, RZ, R17 ;  /* 0x000000ffff057224 */ /* 0x000fd800078e0011 */
[----:B------:R-:W-:Y:S05]  /*7f00*/  @!P1 BRA `(.L_x_170) ;  /* 0x0000000000289947 */ /* 0x000fea0003800000 */
[----:B------:R-:W-:Y:S02]  /*7f10*/  ULDC UR6, c[0x0][0x634] ;  /* 0x00018d0000067ab9 */ /* 0x000fe40000000800 */
[----:B------:R-:W-:-:S05]  /*7f20*/  IADD3 R9, P1, R16, UR6, RZ ;  /* 0x0000000610097c10 */ /* 0x000fca000ff3e0ff */
[----:B------:R-:W-:-:S04]  /*7f30*/  IMAD.X R19, RZ, RZ, R17, P1 ;  /* 0x000000ffff137224 */ /* 0x000fc800008e0611 */
[----:B------:R-:W-:-:S04]  /*7f40*/  IMAD.WIDE.U32 R6, R19, UR4, RZ ;  /* 0x0000000413067c25 */ /* 0x000fc8000f8e00ff */
[----:B------:R-:W-:-:S04]  /*7f50*/  IMAD.WIDE.U32 R6, P1, R9, UR5, R6 ;  /* 0x0000000509067c25 */ /* 0x000fc8000f820006 */
[----:B------:R-:W-:-:S04]  /*7f60*/  IMAD.WIDE.U32 R8, R9, UR4, RZ ;  /* 0x0000000409087c25 */ /* 0x000fc8000f8e00ff */
[----:B------:R-:W-:Y:S01]  /*7f70*/  IMAD.X R5, RZ, RZ, RZ, P1 ;  /* 0x000000ffff057224 */ /* 0x000fe200008e06ff */
[----:B------:R-:W-:Y:S01]  /*7f80*/  IADD3 RZ, P1, R9, R6, RZ ;  /* 0x0000000609ff7210 */ /* 0x000fe20007f3e0ff */
[----:B------:R-:W-:-:S04]  /*7f90*/  IMAD.MOV.U32 R4, RZ, RZ, R7 ;  /* 0x000000ffff047224 */ /* 0x000fc800078e0007 */
[----:B------:R-:W-:-:S08]  /*7fa0*/  IMAD.WIDE.U32.X R4, R19, UR5, R4, P1 ;  /* 0x0000000513047c25 */ /* 0x000fd000088e0404 */
.L_x_170:
[--C-:B------:R-:W-:Y:S01]  /*7fb0*/  SHF.R.U64 R8, R4, UR7, R5.reuse ;  /* 0x0000000704087c19 */ /* 0x100fe20008001205 */
[----:B------:R-:W-:Y:S01]  /*7fc0*/  ULDC.64 UR4, c[0x0][0x620] ;  /* 0x0001880000047ab9 */ /* 0x000fe20000000a00 */
[----:B------:R-:W-:Y:S01]  /*7fd0*/  SHF.R.U32.HI R4, RZ, UR7, R5 ;  /* 0x00000007ff047c19 */ /* 0x000fe20008011605 */
[----:B------:R-:W2:Y:S01]  /*7fe0*/  LDC R24, c[0x0][0x144] ;  /* 0x00005100ff187b82 */ /* 0x000ea20000000800 */
[----:B------:R-:W-:Y:S01]  /*7ff0*/  IADD3 R7, P1, RZ, -R8, RZ ;  /* 0x80000008ff077210 */ /* 0x000fe20007f3e0ff */
[----:B------:R-:W-:Y:S01]  /*8000*/  ULDC.64 UR8, c[0x0][0x640] ;  /* 0x0001900000087ab9 */ /* 0x000fe20000000a00 */
[----:B0-----:R-:W-:Y:S01]  /*8010*/  I2FP.F32.U32 R9, R15 ;  /* 0x0000000f00097245 */ /* 0x001fe20000201000 */
[----:B------:R-:W-:Y:S02]  /*8020*/  ULDC UR6, c[0x0][0x608] ;  /* 0x0001820000067ab9 */ /* 0x000fe40000000800 */
[----:B------:R-:W-:Y:S01]  /*8030*/  IMAD.X R4, RZ, RZ, ~R4, P1 ;  /* 0x000000ffff047224 */ /* 0x000fe200008e0e04 */
[----:B------:R-:W-:Y:S01]  /*8040*/  ISETP.NE.U32.AND P1, PT, RZ, UR8, PT ;  /* 0x00000008ff007c0c */ /* 0x000fe2000bf25070 */
[----:B------:R-:W0:Y:S02]  /*8050*/  LDC R21, c[0x0][0x148] ;  /* 0x00005200ff157b82 */ /* 0x000e240000000800 */
[----:B------:R-:W-:Y:S01]  /*8060*/  IMAD R6, R4, UR4, RZ ;  /* 0x0000000404067c24 */ /* 0x000fe2000f8e02ff */
[----:B------:R-:W-:Y:S01]  /*8070*/  ISETP.NE.AND.EX P1, PT, RZ, UR9, PT, P1 ;  /* 0x00000009ff007c0c */ /* 0x000fe2000bf25310 */
[----:B------:R-:W-:Y:S01]  /*8080*/  IMAD.WIDE.U32 R4, R7, UR4, R16 ;  /* 0x0000000407047c25 */ /* 0x000fe2000f8e0010 */
[----:B------:R-:W-:-:S03]  /*8090*/  ULDC UR4, c[0x0][0x150] ;  /* 0x0000540000047ab9 */ /* 0x000fc60000000800 */
[----:B------:R-:W-:Y:S02]  /*80a0*/  IMAD R7, R7, UR5, R6 ;  /* 0x0000000507077c24 */ /* 0x000fe4000f8e0206 */
[----:B------:R-:W-:Y:S01]  /*80b0*/  FMUL R6, R9, UR4 ;  /* 0x0000000409067c20 */ /* 0x000fe20008400000 */
[----:B------:R-:W-:Y:S01]  /*80c0*/  ULDC UR4, c[0x0][0x618] ;  /* 0x0001860000047ab9 */ /* 0x000fe20000000800 */
[----:B------:R-:W-:Y:S01]  /*80d0*/  ULDC UR5, c[0x0][0x154] ;  /* 0x0000550000057ab9 */ /* 0x000fe20000000800 */
[----:B------:R-:W-:-:S03]  /*80e0*/  IMAD.IADD R5, R5, 0x1, R7 ;  /* 0x0000000105057824 */ /* 0x000fc600078e0207 */
[----:B------:R-:W3:Y:S02]  /*80f0*/  F2I.U32.TRUNC.NTZ R6, R6 ;  /* 0x0000000600067305 */ /* 0x000ee4000020f000 */
[----:B------:R-:W-:Y:S02]  /*8100*/  SHF.R.U64 R9, R4, UR4, R5 ;  /* 0x0000000404097c19 */ /* 0x000fe40008001205 */
[----:B-1----:R-:W-:-:S05]  /*8110*/  I2FP.F32.U32 R4, R14 ;  /* 0x0000000e00047245 */ /* 0x002fca0000201000 */
[----:B------:R-:W-:Y:S01]  /*8120*/  FMUL R22, R4, UR5 ;  /* 0x0000000504167c20 */ /* 0x000fe20008400000 */
[----:B------:R-:W-:Y:S01]  /*8130*/  SHF.R.U32.HI R4, RZ, UR4, R5 ;  /* 0x00000004ff047c19 */ /* 0x000fe20008011605 */
[----:B------:R-:W-:-:S03]  /*8140*/  ULDC UR4, c[0x0][0x658] ;  /* 0x0001960000047ab9 */ /* 0x000fc60000000800 */
[--C-:B------:R-:W-:Y:S01]  /*8150*/  SHF.R.U64 R20, R9, UR6, R4.reuse ;  /* 0x0000000609147c19 */ /* 0x100fe20008001204 */
[----:B------:R-:W1:Y:S01]  /*8160*/  F2I.U32.TRUNC.NTZ R22, R22 ;  /* 0x0000001600167305 */ /* 0x000e62000020f000 */
[----:B------:R-:W-:Y:S01]  /*8170*/  SHF.R.U32.HI R5, RZ, UR6, R4 ;  /* 0x00000006ff057c19 */ /* 0x000fe20008011604 */
[----:B---3--:R-:W-:-:S03]  /*8180*/  IMAD.MOV R6, RZ, RZ, -R6 ;  /* 0x000000ffff067224 */ /* 0x008fc600078e0a06 */
[----:B------:R-:W-:Y:S01]  /*8190*/  SHF.R.U64 R19, R20, UR4, R5 ;  /* 0x0000000414137c19 */ /* 0x000fe20008001205 */
[----:B--2---:R-:W-:Y:S01]  /*81a0*/  IMAD R15, R24, R6, R15 ;  /* 0x00000006180f7224 */ /* 0x004fe200078e020f */
[----:B------:R-:W-:-:S03]  /*81b0*/  SHF.R.U32.HI R23, RZ, UR4, R5 ;  /* 0x00000004ff177c19 */ /* 0x000fc60008011605 */
[----:B------:R-:W-:Y:S02]  /*81c0*/  IMAD.MOV.U32 R4, RZ, RZ, R19 ;  /* 0x000000ffff047224 */ /* 0x000fe400078e0013 */
[----:B------:R-:W-:Y:S01]  /*81d0*/  IMAD.MOV.U32 R5, RZ, RZ, R23 ;  /* 0x000000ffff057224 */ /* 0x000fe200078e0017 */
[----:B-1----:R-:W-:Y:S06]  /*81e0*/  @!P1 BRA `(.L_x_171) ;  /* 0x0000000000289947 */ /* 0x002fec0003800000 */
[----:B------:R-:W-:Y:S02]  /*81f0*/  ULDC UR4, c[0x0][0x64c] ;  /* 0x0001930000047ab9 */ /* 0x000fe40000000800 */
[----:B------:R-:W-:-:S05]  /*8200*/  IADD3 R5, P1, R19, UR4, RZ ;  /* 0x0000000413057c10 */ /* 0x000fca000ff3e0ff */
[----:B------:R-:W-:-:S04]  /*8210*/  IMAD.X R23, RZ, RZ, R23, P1 ;  /* 0x000000ffff177224 */ /* 0x000fc800008e0617 */
[----:B------:R-:W-:-:S04]  /*8220*/  IMAD.WIDE.U32 R6, R23, UR8, RZ ;  /* 0x0000000817067c25 */ /* 0x000fc8000f8e00ff */
[----:B------:R-:W-:-:S04]  /*8230*/  IMAD.WIDE.U32 R6, P1, R5, UR9, R6 ;  /* 0x0000000905067c25 */ /* 0x000fc8000f820006 */
[----:B------:R-:W-:-:S04]  /*8240*/  IMAD.WIDE.U32 R4, R5, UR8, RZ ;  /* 0x0000000805047c25 */ /* 0x000fc8000f8e00ff */
[----:B------:R-:W-:Y:S01]  /*8250*/  IMAD.MOV.U32 R4, RZ, RZ, R7 ;  /* 0x000000ffff047224 */ /* 0x000fe200078e0007 */
[----:B------:R-:W-:Y:S01]  /*8260*/  IADD3 RZ, P3, R5, R6, RZ ;  /* 0x0000000605ff7210 */ /* 0x000fe20007f7e0ff */
[----:B------:R-:W-:-:S04]  /*8270*/  IMAD.X R5, RZ, RZ, RZ, P1 ;  /* 0x000000ffff057224 */ /* 0x000fc800008e06ff */
[----:B------:R-:W-:-:S08]  /*8280*/  IMAD.WIDE.U32.X R4, R23, UR9, R4, P3 ;  /* 0x0000000917047c25 */ /* 0x000fd000098e0404 */
.L_x_171:
[----:B------:R-:W-:Y:S01]  /*8290*/  ISETP.NE.AND P1, PT, R2, 0x1, PT ;  /* 0x000000010200780c */ /* 0x000fe20003f25270 */
[----:B------:R-:W-:Y:S01]  /*82a0*/  ULDC UR4, c[0x0][0x648] ;  /* 0x0001920000047ab9 */ /* 0x000fe20000000800 */
[----:B------:R-:W-:Y:S01]  /*82b0*/  LOP3.LUT R20, R20, UR16, RZ, 0xc0, !PT ;  /* 0x0000001014147c12 */ /* 0x000fe2000f8ec0ff */
[----:B------:R-:W-:Y:S01]  /*82c0*/  IMAD.MOV R22, RZ, RZ, -R22 ;  /* 0x000000ffff167224 */ /* 0x000fe200078e0a16 */
[----:B------:R-:W-:Y:S01]  /*82d0*/  SHF.R.U64 R5, R4, UR4, R5 ;  /* 0x0000000404057c19 */ /* 0x000fe20008001205 */
[----:B------:R-:W-:Y:S01]  /*82e0*/  ULDC UR4, c[0x0][0x638] ;  /* 0x00018e0000047ab9 */ /* 0x000fe20000000800 */
[----:B------:R-:W-:Y:S01]  /*82f0*/  LOP3.LUT R6, R9, UR15, RZ, 0xc0, !PT ;  /* 0x0000000f09067c12 */ /* 0x000fe2000f8ec0ff */
[----:B------:R-:W-:Y:S02]  /*8300*/  ULDC UR5, c[0x0][0x610] ;  /* 0x0001840000057ab9 */ /* 0x000fe40000000800 */
[----:B------:R-:W-:Y:S02]  /*8310*/  IMAD.MOV R4, RZ, RZ, -R5 ;  /* 0x000000ffff047224 */ /* 0x000fe400078e0a05 */
[----:B------:R-:W-:-:S02]  /*8320*/  IMAD R20, R5, UR17, R20 ;  /* 0x0000001105147c24 */ /* 0x000fc4000f8e0214 */
[----:B0-----:R-:W-:Y:S02]  /*8330*/  @P1 IMAD R15, R21, R22, R14 ;  /* 0x00000016150f1224 */ /* 0x001fe400078e020e */
[----:B------:R-:W-:Y:S01]  /*8340*/  IMAD R19, R4, UR4, R19 ;  /* 0x0000000404137c24 */ /* 0x000fe2000f8e0213 */
[----:B------:R-:W-:Y:S01]  /*8350*/  ULDC UR4, c[0x0][0x600] ;  /* 0x0001800000047ab9 */ /* 0x000fe20000000800 */
[----:B------:R-:W-:Y:S02]  /*8360*/  IMAD R15, R20, UR5, R15 ;  /* 0x00000005140f7c24 */ /* 0x000fe4000f8e020f */
[----:B------:R-:W-:Y:S02]  /*8370*/  IMAD R6, R19, UR4, R6 ;  /* 0x0000000413067c24 */ /* 0x000fe4000f8e0206 */
[----:B------:R-:W-:-:S03]  /*8380*/  IMAD.MOV.U32 R4, RZ, RZ, 0x1 ;  /* 0x00000001ff047424 */ /* 0x000fc600078e00ff */
[----:B------:R-:W-:Y:S02]  /*8390*/  SEL R20, R6, R15, !P1 ;  /* 0x0000000f06147207 */ /* 0x000fe40004800000 */
[----:B------:R-:W-:-:S07]  /*83a0*/  SEL R19, R15, R6, !P1 ;  /* 0x000000060f137207 */ /* 0x000fce0004800000 */
.L_x_169:
[----:B------:R-:W-:Y:S05]  /*83b0*/  BSYNC B1 ;  /* 0x0000000000017941 */ /* 0x000fea0003800000 */
.L_x_168:
[----:B------:R-:W-:-:S13]  /*83c0*/  LOP3.LUT P1, RZ, R4, 0xff, RZ, 0xc0, !PT ;  /* 0x000000ff04ff7812 */ /* 0x000fda000782c0ff */
[----:B------:R-:W-:Y:S05]  /*83d0*/  @P1 BRA `(.L_x_172) ;  /* 0xfffffff400441947 */ /* 0x000fea000383ffff */
[----:B------:R-:W-:Y:S05]  /*83e0*/  BSYNC B0 ;  /* 0x0000000000007941 */ /* 0x000fea0003800000 */
.L_x_160:
[----:B------:R-:W-:-:S03]  /*83f0*/  UMOV UR4, 0xffffffff ;  /* 0xffffffff00047882 */ /* 0x000fc60000000000 */
[----:B------:R-:W-:Y:S05]  /*8400*/  BRA.DIV UR4, `(.L_x_173) ;  /* 0x0000000604847947 */ /* 0x000fea000b800000 */
[----:B------:R-:W-:-:S13]  /*8410*/  ELECT P6, URZ, PT ;  /* 0x00000000003f782f */ /* 0x000fda00038c0000 */
.L_x_190:
[----:B------:R-:W-:Y:S04]  /*8420*/  BSSY B0, `(.L_x_174) ;  /* 0x0000046000007945 */ /* 0x000fe80003800000 */
[----:B------:R-:W-:Y:S05]  /*8430*/  @!P6 BRA `(.L_x_175) ;  /* 0x000000040010e947 */ /* 0x000fea0003800000 */
[----:B------:R-:W-:-:S04]  /*8440*/  LOP3.LUT R18, R18, 0x2, RZ, 0xfc, !PT ;  /* 0x0000000212127812 */ /* 0x000fc800078efcff */
[----:B------:R-:W-:-:S13]  /*8450*/  ISETP.NE.AND P0, PT, R18, 0x3, PT ;  /* 0x000000031200780c */ /* 0x000fda0003f05270 */
[----:B------:R-:W-:Y:S05]  /*8460*/  @!P0 BRA `(.L_x_176) ;  /* 0x0000000000048947 */ /* 0x000fea0003800000 */
[----:B------:R-:W-:Y:S01]  /*8470*/  BPT.TRAP 0x1 ;  /* 0x000000040000795c */ /* 0x000fe20000300000 */
.L_x_176:
[----:B------:R-:W0:Y:S01]  /*8480*/  S2R R3, SR_CgaCtaId ;  /* 0x0000000000037919 */ /* 0x000e220000008800 */
[----:B------:R-:W-:-:S04]  /*8490*/  MOV R2, 0x400 ;  /* 0x0000040000027802 */ /* 0x000fc80000000f00 */
[----:B0-----:R-:W-:Y:S02]  /*84a0*/  LEA R3, R3, R2, 0x18 ;  /* 0x0000000203037211 */ /* 0x001fe400078ec0ff */
[----:B------:R-:W-:-:S03]  /*84b0*/  SHF.L.U32 R2, R0, 0x1f, RZ ;  /* 0x0000001f00027819 */ /* 0x000fc600000006ff */
[----:B------:R-:W-:-:S04]  /*84c0*/  VIADD R3, R3, 0x38 ;  /* 0x0000003803037836 */ /* 0x000fc80000000000 */
[C---:B------:R-:W-:Y:S02]  /*84d0*/  IMAD R7, R12.reuse, 0x8, R3 ;  /* 0x000000080c077824 */ /* 0x040fe400078e0203 */
[----:B------:R-:W-:Y:S02]  /*84e0*/  VIADD R12, R12, 0x1 ;  /* 0x000000010c0c7836 */ /* 0x000fe40000000000 */
[----:B------:R-:W0:Y:S03]  /*84f0*/  SYNCS.PHASECHK.TRANS64.TRYWAIT P0, [R7+URZ], R2 ;  /* 0x00000002070075a7 */ /* 0x000e26000800017f */
[----:B------:R-:W-:-:S04]  /*8500*/  ISETP.NE.AND P1, PT, R12, 0x7, PT ;  /* 0x000000070c00780c */ /* 0x000fc80003f25270 */
[----:B------:R-:W-:Y:S02]  /*8510*/  SEL R5, RZ, 0x1, P1 ;  /* 0x00000001ff057807 */ /* 0x000fe40000800000 */
[----:B------:R-:W-:Y:S02]  /*8520*/  SEL R12, R12, RZ, P1 ;  /* 0x000000ff0c0c7207 */ /* 0x000fe40000800000 */
[----:B------:R-:W-:-:S03]  /*8530*/  LOP3.LUT R5, R0, R5, RZ, 0x3c, !PT ;  /* 0x0000000500057212 */ /* 0x000fc600078e3cff */
[----:B------:R-:W-:Y:S01]  /*8540*/  IMAD R9, R12, 0x8, R3 ;  /* 0x000000080c097824 */ /* 0x000fe200078e0203 */
[----:B------:R-:W-:Y:S01]  /*8550*/  SHF.L.U32 R4, R5, 0x1f, RZ ;  /* 0x0000001f05047819 */ /* 0x000fe200000006ff */
[----:B0-----:R-:W-:Y:S06]  /*8560*/  @!P0 BRA `(.L_x_177) ;  /* 0x00000004004c8947 */ /* 0x001fec0003800000 */
.L_x_191:
[----:B------:R-:W1:Y:S01]  /*8570*/  SYNCS.PHASECHK.TRANS64.TRYWAIT P0, [R9+URZ], R4 ;  /* 0x00000004090075a7 */ /* 0x000e62000800017f */
[----:B------:R-:W-:-:S05]  /*8580*/  VIADD R0, R12, 0x1 ;  /* 0x000000010c007836 */ /* 0x000fca0000000000 */
[----:B------:R-:W-:-:S04]  /*8590*/  ISETP.NE.AND P1, PT, R0, 0x7, PT ;  /* 0x000000070000780c */ /* 0x000fc80003f25270 */
[----:B0-----:R-:W-:Y:S02]  /*85a0*/  SEL R2, RZ, 0x1, P1 ;  /* 0x00000001ff027807 */ /* 0x001fe40000800000 */
[----:B------:R-:W-:Y:S02]  /*85b0*/  SEL R0, R0, RZ, P1 ;  /* 0x000000ff00007207 */ /* 0x000fe40000800000 */
[----:B------:R-:W-:-:S03]  /*85c0*/  LOP3.LUT R7, R5, R2, RZ, 0x3c, !PT ;  /* 0x0000000205077212 */ /* 0x000fc600078e3cff */
[----:B------:R-:W-:Y:S01]  /*85d0*/  IMAD R6, R0, 0x8, R3 ;  /* 0x0000000800067824 */ /* 0x000fe200078e0203 */
[----:B------:R-:W-:Y:S01]  /*85e0*/  SHF.L.U32 R5, R7, 0x1f, RZ ;  /* 0x0000001f07057819 */ /* 0x000fe200000006ff */
[----:B-1----:R-:W-:Y:S06]  /*85f0*/  @!P0 BRA `(.L_x_178) ;  /* 0x00000004003c8947 */ /* 0x002fec0003800000 */
.L_x_192:
[----:B------:R-:W1:Y:S01]  /*8600*/  SYNCS.PHASECHK.TRANS64.TRYWAIT P0, [R6+URZ], R5 ;  /* 0x00000005060075a7 */ /* 0x000e62000800017f */
[----:B------:R-:W-:-:S05]  /*8610*/  VIADD R0, R0, 0x1 ;  /* 0x0000000100007836 */ /* 0x000fca0000000000 */
[----:B------:R-:W-:-:S04]  /*8620*/  ISETP.NE.AND P1, PT, R0, 0x7, PT ;  /* 0x000000070000780c */ /* 0x000fc80003f25270 */
[----:B------:R-:W-:Y:S02]  /*8630*/  SEL R2, RZ, 0x1, P1 ;  /* 0x00000001ff027807 */ /* 0x000fe40000800000 */
[----:B------:R-:W-:Y:S02]  /*8640*/  SEL R0, R0, RZ, P1 ;  /* 0x000000ff00007207 */ /* 0x000fe40000800000 */
[----:B------:R-:W-:-:S03]  /*8650*/  LOP3.LUT R7, R7, R2, RZ, 0x3c, !PT ;  /* 0x0000000207077212 */ /* 0x000fc600078e3cff */
[----:B0-----:R-:W-:Y:S01]  /*8660*/  IMAD R9, R0, 0x8, R3 ;  /* 0x0000000800097824 */ /* 0x001fe200078e0203 */
[----:B------:R-:W-:Y:S01]  /*8670*/  SHF.L.U32 R4, R7, 0x1f, RZ ;  /* 0x0000001f07047819 */ /* 0x000fe200000006ff */
[----:B-1----:R-:W-:Y:S06]  /*8680*/  @!P0 BRA `(.L_x_179) ;  /* 0x00000004002c8947 */ /* 0x002fec0003800000 */
.L_x_193:
        /* <DEDUP_REMOVED lines=9> */
.L_x_194:
        /* <DEDUP_REMOVED lines=9> */
.L_x_195:
[----:B------:R-:W1:Y:S01]  /*87b0*/  SYNCS.PHASECHK.TRANS64.TRYWAIT P0, [R9+URZ], R4 ;  /* 0x00000004090075a7 */ /* 0x000e62000800017f */
[----:B------:R-:W-:-:S05]  /*87c0*/  VIADD R0, R0, 0x1 ;  /* 0x0000000100007836 */ /* 0x000fca0000000000 */
[----:B------:R-:W-:-:S04]  /*87d0*/  ISETP.NE.AND P1, PT, R0, 0x7, PT ;  /* 0x000000070000780c */ /* 0x000fc80003f25270 */
[----:B------:R-:W-:Y:S02]  /*87e0*/  SEL R2, RZ, 0x1, P1 ;  /* 0x00000001ff027807 */ /* 0x000fe40000800000 */
[----:B------:R-:W-:Y:S02]  /*87f0*/  SEL R0, R0, RZ, P1 ;  /* 0x000000ff00007207 */ /* 0x000fe40000800000 */
[----:B------:R-:W-:Y:S01]  /*8800*/  LOP3.LUT R2, R7, R2, RZ, 0x3c, !PT ;  /* 0x0000000207027212 */ /* 0x000fe200078e3cff */
[----:B-1----:R-:W-:Y:S06]  /*8810*/  @!P0 BRA `(.L_x_182) ;  /* 0x0000000400048947 */ /* 0x002fec0003800000 */
.L_x_196:
[----:B------:R-:W-:Y:S01]  /*8820*/  IMAD R3, R0, 0x8, R3 ;  /* 0x0000000800037824 */ /* 0x000fe200078e0203 */
[----:B------:R-:W-:-:S07]  /*8830*/  SHF.L.U32 R0, R2, 0x1f, RZ ;  /* 0x0000001f02007819 */ /* 0x000fce00000006ff */
.L_x_183:
[----:B--2---:R2:W3:Y:S02]  /*8840*/  SYNCS.PHASECHK.TRANS64.TRYWAIT P0, [R3+URZ], R0 ;  /* 0x00000000030075a7 */ /* 0x0044e4000800017f */
[----:B---3--:R-:W-:Y:S05]  /*8850*/  @!P0 NANOSLEEP.SYNCS 0x989680 ;  /* 0x009896800000895d */ /* 0x008fea0003900000 */
[----:B------:R-:W3:Y:S02]  /*8860*/  @!P0 SYNCS.PHASECHK.TRANS64 P0, [R3+URZ], R0 ;  /* 0x00000000030085a7 */ /* 0x000ee4000800007f */
[----:B---3--:R-:W-:Y:S05]  /*8870*/  @!P0 BRA `(.L_x_183) ;  /* 0xfffffffc00f08947 */ /* 0x008fea000383ffff */
.L_x_175:
[----:B------:R-:W-:Y:S05]  /*8880*/  BSYNC B0 ;  /* 0x0000000000007941 */ /* 0x000fea0003800000 */
.L_x_174:
[----:B------:R-:W-:Y:S05]  /*8890*/  EXIT ;  /* 0x000000000000794d */ /* 0x000fea0003800000 */
.L_x_17:
[----:B-1----:R1:W2:Y:S02]  /*88a0*/  SYNCS.PHASECHK.TRANS64.TRYWAIT P1, [R3+URZ], R0 ;  /* 0x00000000030075a7 */ /* 0x0022a4000802017f */
[----:B--2---:R-:W-:Y:S05]  /*88b0*/  @!P1 NANOSLEEP.SYNCS 0x989680 ;  /* 0x009896800000995d */ /* 0x004fea0003900000 */
[----:B------:R-:W2:Y:S02]  /*88c0*/  @!P1 SYNCS.PHASECHK.TRANS64 P1, [R3+URZ], R0 ;  /* 0x00000000030095a7 */ /* 0x000ea4000802007f */
[----:B--2---:R-:W-:Y:S05]  /*88d0*/  @!P1 BRA `(.L_x_17) ;  /* 0xfffffffc00f09947 */ /* 0x004fea000383ffff */
[----:B------:R-:W-:Y:S05]  /*88e0*/  BRA `(.L_x_16) ;  /* 0xffffff8c00107947 */ /* 0x000fea000383ffff */
.L_x_22:
[----:B-1----:R-:W-:-:S04]  /*88f0*/  IMAD.U32 R4, RZ, RZ, UR4 ;  /* 0x00000004ff047e24 */ /* 0x002fc8000f8e00ff */
[----:B------:R1:W2:Y:S03]  /*8900*/  SYNCS.PHASECHK.TRANS64.TRYWAIT P1, [R4+URZ], R3 ;  /* 0x00000003040075a7 */ /* 0x0002a6000802017f */
[----:B--2---:R-:W-:Y:S05]  /*8910*/  @!P1 NANOSLEEP.SYNCS 0x989680 ;  /* 0x009896800000995d */ /* 0x004fea0003900000 */
[----:B------:R-:W2:Y:S02]  /*8920*/  @!P1 SYNCS.PHASECHK.TRANS64 P1, [R4+URZ], R3 ;  /* 0x00000003040095a7 */ /* 0x000ea4000802007f */
[----:B--2---:R-:W-:Y:S05]  /*8930*/  @!P1 BRA `(.L_x_22) ;  /* 0xfffffffc00ec9947 */ /* 0x004fea000383ffff */
[----:B------:R-:W-:Y:S05]  /*8940*/  BRA `(.L_x_21) ;  /* 0xffffff8c00d47947 */ /* 0x000fea000383ffff */
.L_x_161:
[----:B------:R-:W-:Y:S01]  /*8950*/  BSSY B1, `(.L_x_184) ;  /* 0x0000006000017945 */ /* 0x000fe20003800000 */
[----:B------:R-:W-:-:S07]  /*8960*/  IMAD.MOV.U32 R15, RZ, RZ, -0x1 ;  /* 0xffffffffff0f7424 */ /* 0x000fce00078e00ff */
[----:B------:R-:W-:Y:S05]  /*8970*/  WARPSYNC.COLLECTIVE R15, `(.L_x_185) ;  /* 0x000000000f0c7348 */ /* 0x000fea0003c00000 */
[----:B------:R-:W-:Y:S02]  /*8980*/  ELECT P6, UR62, PT ;  /* 0x00000000003e782f */ /* 0x000fe400038c0000 */
[----:B------:R-:W-:Y:S01]  /*8990*/  MOV R14, UR62 ;  /* 0x0000003e000e7c02 */ /* 0x000fe20008000f00 */
[----:B------:R-:W-:Y:S10]  /*89a0*/  ENDCOLLECTIVE ;  /* 0x000000000000791b */ /* 0x000ff40003800000 */
.L_x_185:
[----:B------:R-:W-:Y:S05]  /*89b0*/  BSYNC B1 ;  /* 0x0000000000017941 */ /* 0x000fea0003800000 */
.L_x_184:
[----:B------:R-:W-:Y:S05]  /*89c0*/  BRA `(.L_x_186) ;  /* 0xffffffec00d47947 */ /* 0x000fea000383ffff */
.L_x_164:
[----:B0-----:R0:W1:Y:S02]  /*89d0*/  SYNCS.PHASECHK.TRANS64.TRYWAIT P1, [R14+URZ+0x38], R7 ;  /* 0x000038070e0075a7 */ /* 0x001064000802017f */
[----:B-1----:R-:W-:Y:S05]  /*89e0*/  @!P1 NANOSLEEP.SYNCS 0x989680 ;  /* 0x009896800000995d */ /* 0x002fea0003900000 */
[----:B------:R-:W1:Y:S02]  /*89f0*/  @!P1 SYNCS.PHASECHK.TRANS64 P1, [R14+URZ+0x38], R7 ;  /* 0x000038070e0095a7 */ /* 0x000e64000802007f */
[----:B-1----:R-:W-:Y:S05]  /*8a00*/  @!P1 BRA `(.L_x_164) ;  /* 0xfffffffc00f09947 */ /* 0x002fea000383ffff */
[----:B------:R-:W-:Y:S05]  /*8a10*/  BRA `(.L_x_187) ;  /* 0xfffffff000087947 */ /* 0x000fea000383ffff */
.L_x_173:
[----:B------:R-:W-:Y:S01]  /*8a20*/  BSSY B0, `(.L_x_188) ;  /* 0x0000006000007945 */ /* 0x000fe20003800000 */
[----:B------:R-:W-:-:S07]  /*8a30*/  IMAD.MOV.U32 R15, RZ, RZ, -0x1 ;  /* 0xffffffffff0f7424 */ /* 0x000fce00078e00ff */
[----:B------:R-:W-:Y:S05]  /*8a40*/  WARPSYNC.COLLECTIVE R15, `(.L_x_189) ;  /* 0x000000000f0c7348 */ /* 0x000fea0003c00000 */
[----:B------:R-:W-:Y:S02]  /*8a50*/  ELECT P6, UR62, PT ;  /* 0x00000000003e782f */ /* 0x000fe400038c0000 */
[----:B------:R-:W-:Y:S01]  /*8a60*/  MOV R14, UR62 ;  /* 0x0000003e000e7c02 */ /* 0x000fe20008000f00 */
[----:B------:R-:W-:Y:S10]  /*8a70*/  ENDCOLLECTIVE ;  /* 0x000000000000791b */ /* 0x000ff40003800000 */
.L_x_189:
[----:B------:R-:W-:Y:S05]  /*8a80*/  BSYNC B0 ;  /* 0x0000000000007941 */ /* 0x000fea0003800000 */
.L_x_188:
[----:B------:R-:W-:Y:S05]  /*8a90*/  BRA `(.L_x_190) ;  /* 0xfffffff800607947 */ /* 0x000fea000383ffff */
.L_x_177:
[----:B0-----:R0:W1:Y:S02]  /*8aa0*/  SYNCS.PHASECHK.TRANS64.TRYWAIT P0, [R7+URZ], R2 ;  /* 0x00000002070075a7 */ /* 0x001064000800017f */
[----:B-1----:R-:W-:Y:S05]  /*8ab0*/  @!P0 NANOSLEEP.SYNCS 0x989680 ;  /* 0x009896800000895d */ /* 0x002fea0003900000 */
[----:B------:R-:W1:Y:S02]  /*8ac0*/  @!P0 SYNCS.PHASECHK.TRANS64 P0, [R7+URZ], R2 ;  /* 0x00000002070085a7 */ /* 0x000e64000800007f */
[----:B-1----:R-:W-:Y:S05]  /*8ad0*/  @!P0 BRA `(.L_x_177) ;  /* 0xfffffffc00f08947 */ /* 0x002fea000383ffff */
[----:B------:R-:W-:Y:S05]  /*8ae0*/  BRA `(.L_x_191) ;  /* 0xfffffff800a07947 */ /* 0x000fea000383ffff */
.L_x_178:
[----:B0-----:R0:W1:Y:S02]  /*8af0*/  SYNCS.PHASECHK.TRANS64.TRYWAIT P0, [R9+URZ], R4 ;  /* 0x00000004090075a7 */ /* 0x001064000800017f */
[----:B-1----:R-:W-:Y:S05]  /*8b00*/  @!P0 NANOSLEEP.SYNCS 0x989680 ;  /* 0x009896800000895d */ /* 0x002fea0003900000 */
[----:B------:R-:W1:Y:S02]  /*8b10*/  @!P0 SYNCS.PHASECHK.TRANS64 P0, [R9+URZ], R4 ;  /* 0x00000004090085a7 */ /* 0x000e64000800007f */
[----:B-1----:R-:W-:Y:S05]  /*8b20*/  @!P0 BRA `(.L_x_178) ;  /* 0xfffffffc00f08947 */ /* 0x002fea000383ffff */
[----:B------:R-:W-:Y:S05]  /*8b30*/  BRA `(.L_x_192) ;  /* 0xfffffff800b07947 */ /* 0x000fea000383ffff */
.L_x_179:
[----:B0-----:R0:W1:Y:S02]  /*8b40*/  SYNCS.PHASECHK.TRANS64.TRYWAIT P0, [R6+URZ], R5 ;  /* 0x00000005060075a7 */ /* 0x001064000800017f */
[----:B-1----:R-:W-:Y:S05]  /*8b50*/  @!P0 NANOSLEEP.SYNCS 0x989680 ;  /* 0x009896800000895d */ /* 0x002fea0003900000 */
[----:B------:R-:W1:Y:S02]  /*8b60*/  @!P0 SYNCS.PHASECHK.TRANS64 P0, [R6+URZ], R5 ;  /* 0x00000005060085a7 */ /* 0x000e64000800007f */
[----:B-1----:R-:W-:Y:S05]  /*8b70*/  @!P0 BRA `(.L_x_179) ;  /* 0xfffffffc00f08947 */ /* 0x002fea000383ffff */
[----:B------:R-:W-:Y:S05]  /*8b80*/  BRA `(.L_x_193) ;  /* 0xfffffff800c07947 */ /* 0x000fea000383ffff */
.L_x_180:
[----:B0-----:R0:W1:Y:S02]  /*8b90*/  SYNCS.PHASECHK.TRANS64.TRYWAIT P0, [R9+URZ], R4 ;  /* 0x00000004090075a7 */ /* 0x001064000800017f */
[----:B-1----:R-:W-:Y:S05]  /*8ba0*/  @!P0 NANOSLEEP.SYNCS 0x989680 ;  /* 0x009896800000895d */ /* 0x002fea0003900000 */
[----:B------:R-:W1:Y:S02]  /*8bb0*/  @!P0 SYNCS.PHASECHK.TRANS64 P0, [R9+URZ], R4 ;  /* 0x00000004090085a7 */ /* 0x000e64000800007f */
[----:B-1----:R-:W-:Y:S05]  /*8bc0*/  @!P0 BRA `(.L_x_180) ;  /* 0xfffffffc00f08947 */ /* 0x002fea000383ffff */
[----:B------:R-:W-:Y:S05]  /*8bd0*/  BRA `(.L_x_194) ;  /* 0xfffffff800d07947 */ /* 0x000fea000383ffff */
.L_x_181:
[----:B0-----:R0:W1:Y:S02]  /*8be0*/  SYNCS.PHASECHK.TRANS64.TRYWAIT P0, [R6+URZ], R5 ;  /* 0x00000005060075a7 */ /* 0x001064000800017f */
[----:B-1----:R-:W-:Y:S05]  /*8bf0*/  @!P0 NANOSLEEP.SYNCS 0x989680 ;  /* 0x009896800000895d */ /* 0x002fea0003900000 */
[----:B------:R-:W1:Y:S02]  /*8c00*/  @!P0 SYNCS.PHASECHK.TRANS64 P0, [R6+URZ], R5 ;  /* 0x00000005060085a7 */ /* 0x000e64000800007f */
[----:B-1----:R-:W-:Y:S05]  /*8c10*/  @!P0 BRA `(.L_x_181) ;  /* 0xfffffffc00f08947 */ /* 0x002fea000383ffff */
[----:B------:R-:W-:Y:S05]  /*8c20*/  BRA `(.L_x_195) ;  /* 0xfffffff800e07947 */ /* 0x000fea000383ffff */
.L_x_182:
[----:B-1----:R1:W2:Y:S02]  /*8c30*/  SYNCS.PHASECHK.TRANS64.TRYWAIT P0, [R9+URZ], R4 ;  /* 0x00000004090075a7 */ /* 0x0022a4000800017f */
[----:B--2---:R-:W-:Y:S05]  /*8c40*/  @!P0 NANOSLEEP.SYNCS 0x989680 ;  /* 0x009896800000895d */ /* 0x004fea0003900000 */
[----:B------:R-:W2:Y:S02]  /*8c50*/  @!P0 SYNCS.PHASECHK.TRANS64 P0, [R9+URZ], R4 ;  /* 0x00000004090085a7 */ /* 0x000ea4000800007f */
[----:B--2---:R-:W-:Y:S05]  /*8c60*/  @!P0 BRA `(.L_x_182) ;  /* 0xfffffffc00f08947 */ /* 0x004fea000383ffff */
[----:B------:R-:W-:Y:S05]  /*8c70*/  BRA `(.L_x_196) ;  /* 0xfffffff800e87947 */ /* 0x000fea000383ffff */
.L_x_197:
[----:B------:R-:W-:-:S00]  /*8c80*/  BRA `(.L_x_197) ;  /* 0xfffffffc00fc7947 */ /* 0x000fc0000383ffff */
[----:B------:R-:W-:-:S00]  /*8c90*/  NOP ;  /* 0x0000000000007918 */ /* 0x000fc00000000000 */
        /* <DEDUP_REMOVED lines=14> */
.L_x_198:


//--------------------- .nv.global.init           --------------------------
	.section	.nv.global.init,"aw",@progbits
.nv.global.init:
	.type		$str$22,@object
	.size		$str$22,($str$23 - $str$22)
$str$22:
        /*0000*/ 	.byte	0x6b, 0x5f, 0x74, 0x69, 0x6c, 0x65, 0x5f, 0x63, 0x6f, 0x75, 0x6e, 0x74, 0x20, 0x3e, 0x3d, 0x20
        /*0010*/ 	.byte	0x31, 0x00
	.type		$str$23,@object
	.size		$str$23,(__unnamed_1 - $str$23)
$str$23:
        /*0012*/ 	.byte	0x2f, 0x74, 0x6d, 0x70, 0x2f, 0x63, 0x75, 0x74, 0x6c, 0x61, 0x73, 0x73, 0x5f, 0x73, 0x77, 0x65
        /*0022*/ 	.byte	0x65, 0x70, 0x5f, 0x73, 0x72, 0x63, 0x2f, 0x69, 0x6e, 0x63, 0x6c, 0x75, 0x64, 0x65, 0x2f, 0x63
        /*0032*/ 	.byte	0x75, 0x74, 0x6c, 0x61, 0x73, 0x73, 0x2f, 0x67, 0x65, 0x6d, 0x6d, 0x2f, 0x63, 0x6f, 0x6c, 0x6c
        /*0042*/ 	.byte	0x65, 0x63, 0x74, 0x69, 0x76, 0x65, 0x2f, 0x73, 0x6d, 0x39, 0x30, 0x5f, 0x6d, 0x6d, 0x61, 0x5f
        /*0052*/ 	.byte	0x74, 0x6d, 0x61, 0x5f, 0x67, 0x6d, 0x6d, 0x61, 0x5f, 0x73, 0x73, 0x5f, 0x77, 0x61, 0x72, 0x70
        /*0062*/ 	.byte	0x73, 0x70, 0x65, 0x63, 0x69, 0x61, 0x6c, 0x69, 0x7a, 0x65, 0x64, 0x2e, 0x68, 0x70, 0x70, 0x00
	.type		__unnamed_1,@object
	.size		__unnamed_1,(.L_0 - __unnamed_1)
__unnamed_1:
        /*0072*/ 	.byte	0x76, 0x6f, 0x69, 0x64, 0x20, 0x63, 0x75, 0x74, 0x6c, 0x61, 0x73, 0x73, 0x3a, 0x3a, 0x67, 0x65
        /* <DEDUP_REMOVED lines=180> */
        /*0bc2*/ 	.byte	0x79, 0x5d, 0x00
.L_0:


//--------------------- .nv.shared._ZN7cutlass13device_kernelINS_4gemm6kernel13GemmUniversalIN4cute5tupleIJiiiiEEENS1_10collective13CollectiveMmaINS1_34MainloopSm90TmaGmmaWarpSpecializedILi7ENS5_IJNS4_1CILi1EEESB_SB_EEENS1_35KernelTmaWarpSpecializedCooperativeEEENS5_IJNSA_ILi256EEENSA_ILi64EEENSA_ILi32EEEEEENS_10bfloat16_tENS5_IJlSB_lEEESJ_SK_NS4_8TiledMMAINS4_8MMA_AtomIJNS4_4SM904GMMA27MMA_64x64x16_F32BF16BF16_SSILNSO_5MajorE0ELSQ_0ELNSO_7ScaleInE1ELSR_1EEEEEENS4_6LayoutINS5_IJNSA_ILi2EEESB_SB_EEENS5_IJSB_NSA_ILi0EEESX_EEEEENS5_IJNS4_10UnderscoreES10_S10_EEEEENS4_13SM90_TMA_LOADENS4_14ComposedLayoutINS4_7SwizzleILi2ELi4ELi3EEENS4_18smem_ptr_flag_bitsILi16EEENSU_INS5_IJNSA_ILi8EEESH_EEENS5_IJSH_SB_EEEEEEEvNS4_8identityES13_S1D_vS1E_EENS_8epilogue10collective6detail29Sm90TmaWarpSpecializedAdapterINS1H_15DefaultEpilogueISJ_SK_SK_NS1G_6thread17LinearCombinationISJ_Li1EffLNS1L_9ScaleType4KindE0ELNS_15FloatRoundStyleE2ESJ_EENS1_15EpilogueDefaultEEEEEvvEEEEvNT_6ParamsE --------------------------
	.section	.nv.shared._ZN7cutlass13device_kernelINS_4gemm6kernel13GemmUniversalIN4cute5tupleIJiiiiEEENS1_10collective13CollectiveMmaINS1_34MainloopSm90TmaGmmaWarpSpecializedILi7ENS5_IJNS4_1CILi1EEESB_SB_EEENS1_35KernelTmaWarpSpecializedCooperativeEEENS5_IJNSA_ILi256EEENSA_ILi64EEENSA_ILi32EEEEEENS_10bfloat16_tENS5_IJlSB_lEEESJ_SK_NS4_8TiledMMAINS4_8MMA_AtomIJNS4_4SM904GMMA27MMA_64x64x16_F32BF16BF16_SSILNSO_5MajorE0ELSQ_0ELNSO_7ScaleInE1ELSR_1EEEEEENS4_6LayoutINS5_IJNSA_ILi2EEESB_SB_EEENS5_IJSB_NSA_ILi0EEESX_EEEEENS5_IJNS4_10UnderscoreES10_S10_EEEEENS4_13SM90_TMA_LOADENS4_14ComposedLayoutINS4_7SwizzleILi2ELi4ELi3EEENS4_18smem_ptr_flag_bitsILi16EEENSU_INS5_IJNSA_ILi8EEESH_EEENS5_IJSH_SB_EEEEEEEvNS4_8identityES13_S1D_vS1E_EENS_8epilogue10collective6detail29Sm90TmaWarpSpecializedAdapterINS1H_15DefaultEpilogueISJ_SK_SK_NS1G_6thread17LinearCombinationISJ_Li1EffLNS1L_9ScaleType4KindE0ELNS_15FloatRoundStyleE2ESJ_EENS1_15EpilogueDefaultEEEEEvvEEEEvNT_6ParamsE,"aw",@nobits
	.sectionflags	@""
	.align	16
	.zero		1024


//--------------------- .nv.shared.reserved.0     --------------------------
	.section	.nv.shared.reserved.0,"aw",@nobits
	.weak		__nv_reservedSMEM_offset_0_alias
	.size		__nv_reservedSMEM_offset_0_alias, 0, 0
	.other		__nv_reservedSMEM_offset_0_alias,@"STO_CUDA_RESERVED_SHARED STV_DEFAULT"
__nv_reservedSMEM_offset_0_alias:
	.zero		0


//--------------------- .nv.global                --------------------------
	.section	.nv.global,"aw",@nobits
.nv.global:
	.type		_ZN40_INTERNAL_22a934f0_4_k_cu_27156dc1_284594cute1_E,@object
	.size		_ZN40_INTERNAL_22a934f0_4_k_cu_27156dc1_284594cute1_E,(_ZN40_INTERNAL_22a934f0_4_k_cu_27156dc1_284594cuda3std3__45__cpo6cbeginE - _ZN40_INTERNAL_22a934f0_4_k_cu_27156dc1_284594cute1_E)
_ZN40_INTERNAL_22a934f0_4_k_cu_27156dc1_284594cute1_E:
	.zero		1
	.type		_ZN40_INTERNAL_22a934f0_4_k_cu_27156dc1_284594cuda3std3__45__cpo6cbeginE,@object
	.size		_ZN40_INTERNAL_22a934f0_4_k_cu_27156dc1_284594cuda3std3__45__cpo6cbeginE,(_ZN40_INTERNAL_22a934f0_4_k_cu_27156dc1_284594cuda3std3__48in_placeE - _ZN40_INTERNAL_22a934f0_4_k_cu_27156dc1_284594cuda3std3__45__cpo6cbeginE)
_ZN40_INTERNAL_22a934f0_4_k_cu_27156dc1_284594cuda3std3__45__cpo6cbeginE:
	.zero		1
	.type		_ZN40_INTERNAL_22a934f0_4_k_cu_27156dc1_284594cuda3std3__48in_placeE,@object
	.size		_ZN40_INTERNAL_22a934f0_4_k_cu_27156dc1_284594cuda3std3__48in_placeE,(_ZN40_INTERNAL_22a934f0_4_k_cu_27156dc1_284594cuda3std6ranges3__45__cpo9iter_moveE - _ZN40_INTERNAL_22a934f0_4_k_cu_27156dc1_284594cuda3std3__48in_placeE)
_ZN40_INTERNAL_22a934f0_4_k_cu_27156dc1_284594cuda3std3__48in_placeE:
	.zero		1
	.type		_ZN40_INTERNAL_22a934f0_4_k_cu_27156dc1_284594cuda3std6ranges3__45__cpo9iter_moveE,@object
	.size		_ZN40_INTERNAL_22a934f0_4_k_cu_27156dc1_284594cuda3std6ranges3__45__cpo9iter_moveE,(_ZN40_INTERNAL_22a934f0_4_k_cu_27156dc1_284594cuda3std3__45__cpo5beginE - _ZN40_INTERNAL_22a934f0_4_k_cu_27156dc1_284594cuda3std6ranges3__45__cpo9iter_moveE)
_ZN40_INTERNAL_22a934f0_4_k_cu_27156dc1_284594cuda3std6ranges3__45__cpo9iter_moveE:
	.zero		1
	.type		_ZN40_INTERNAL_22a934f0_4_k_cu_27156dc1_284594cuda3std3__45__cpo5beginE,@object
	.size		_ZN40_INTERNAL_22a934f0_4_k_cu_27156dc1_284594cuda3std3__45__cpo5beginE,(_ZN40_INTERNAL_22a934f0_4_k_cu_27156dc1_284594cuda3std3__442_GLOBAL__N__22a934f0_4_k_cu_27156dc1_284596ignoreE - _ZN40_INTERNAL_22a934f0_4_k_cu_27156dc1_284594cuda3std3__45__cpo5beginE)
_ZN40_INTERNAL_22a934f0_4_k_cu_27156dc1_284594cuda3std3__45__cpo5beginE:
	.zero		1
	.type		_ZN40_INTERNAL_22a934f0_4_k_cu_27156dc1_284594cuda3std3__442_GLOBAL__N__22a934f0_4_k_cu_27156dc1_284596ignoreE,@object
	.size		_ZN40_INTERNAL_22a934f0_4_k_cu_27156dc1_284594cuda3std3__442_GLOBAL__N__22a934f0_4_k_cu_27156dc1_284596ignoreE,(_ZN40_INTERNAL_22a934f0_4_k_cu_27156dc1_284594cute7productE - _ZN40_INTERNAL_22a934f0_4_k_cu_27156dc1_284594cuda3std3__442_GLOBAL__N__22a934f0_4_k_cu_27156dc1_284596ignoreE)
_ZN40_INTERNAL_22a934f0_4_k_cu_27156dc1_284594cuda3std3__442_GLOBAL__N__22a934f0_4_k_cu_27156dc1_284596ignoreE:
	.zero		1
	.type		_ZN40_INTERNAL_22a934f0_4_k_cu_27156dc1_284594cute7productE,@object
	.size		_ZN40_INTERNAL_22a934f0_4_k_cu_27156dc1_284594cute7productE,(_ZN40_INTERNAL_22a934f0_4_k_cu_27156dc1_284594cuda3std3__45__cpo3endE - _ZN40_INTERNAL_22a934f0_4_k_cu_27156dc1_284594cute7productE)
_ZN40_INTERNAL_22a934f0_4_k_cu_27156dc1_284594cute7productE:
	.zero		1
	.type		_ZN40_INTERNAL_22a934f0_4_k_cu_27156dc1_284594cuda3std3__45__cpo3endE,@object
	.size		_ZN40_INTERNAL_22a934f0_4_k_cu_27156dc1_284594cuda3std3__45__cpo3endE,(_ZN40_INTERNAL_22a934f0_4_k_cu_27156dc1_284594cuda3std3__419piecewise_constructE - _ZN40_INTERNAL_22a934f0_4_k_cu_27156dc1_284594cuda3std3__45__cpo3endE)
_ZN40_INTERNAL_22a934f0_4_k_cu_27156dc1_284594cuda3std3__45__cpo3endE:
	.zero		1
	.type		_ZN40_INTERNAL_22a934f0_4_k_cu_27156dc1_284594cuda3std3__419piecewise_constructE,@object
	.size		_ZN40_INTERNAL_22a934f0_4_k_cu_27156dc1_284594cuda3std3__419piecewise_constructE,(_ZN40_INTERNAL_22a934f0_4_k_cu_27156dc1_284594cuda3std3__45__cpo4cendE - _ZN40_INTERNAL_22a934f0_4_k_cu_27156dc1_284594cuda3std3__419piecewise_constructE)
_ZN40_INTERNAL_22a934f0_4_k_cu_27156dc1_284594cuda3std3__419piecewise_constructE:
	.zero		1
	.type		_ZN40_INTERNAL_22a934f0_4_k_cu_27156dc1_284594cuda3std3__45__cpo4cendE,@object
	.size		_ZN40_INTERNAL_22a934f0_4_k_cu_27156dc1_284594cuda3std3__45__cpo4cendE,(_ZN40_INTERNAL_22a934f0_4_k_cu_27156dc1_284594cuda3std6ranges3__45__cpo4swapE - _ZN40_INTERNAL_22a934f0_4_k_cu_27156dc1_284594cuda3std3__45__cpo4cendE)
_ZN40_INTERNAL_22a934f0_4_k_cu_27156dc1_284594cuda3std3__45__cpo4cendE:
	.zero		1
	.type		_ZN40_INTERNAL_22a934f0_4_k_cu_27156dc1_284594cuda3std6ranges3__45__cpo4swapE,@object
	.size		_ZN40_INTERNAL_22a934f0_4_k_cu_27156dc1_284594cuda3std6ranges3__45__cpo4swapE,(.L_8 - _ZN40_INTERNAL_22a934f0_4_k_cu_27156dc1_284594cuda3std6ranges3__45__cpo4swapE)
_ZN40_INTERNAL_22a934f0_4_k_cu_27156dc1_284594cuda3std6ranges3__45__cpo4swapE:
	.zero		1
.L_8:


//--------------------- .nv.constant0._ZN7cutlass13device_kernelINS_4gemm6kernel13GemmUniversalIN4cute5tupleIJiiiiEEENS1_10collective13CollectiveMmaINS1_34MainloopSm90TmaGmmaWarpSpecializedILi7ENS5_IJNS4_1CILi1EEESB_SB_EEENS1_35KernelTmaWarpSpecializedCooperativeEEENS5_IJNSA_ILi256EEENSA_ILi64EEENSA_ILi32EEEEEENS_10bfloat16_tENS5_IJlSB_lEEESJ_SK_NS4_8TiledMMAINS4_8MMA_AtomIJNS4_4SM904GMMA27MMA_64x64x16_F32BF16BF16_SSILNSO_5MajorE0ELSQ_0ELNSO_7ScaleInE1ELSR_1EEEEEENS4_6LayoutINS5_IJNSA_ILi2EEESB_SB_EEENS5_IJSB_NSA_ILi0EEESX_EEEEENS5_IJNS4_10UnderscoreES10_S10_EEEEENS4_13SM90_TMA_LOADENS4_14ComposedLayoutINS4_7SwizzleILi2ELi4ELi3EEENS4_18smem_ptr_flag_bitsILi16EEENSU_INS5_IJNSA_ILi8EEESH_EEENS5_IJSH_SB_EEEEEEEvNS4_8identityES13_S1D_vS1E_EENS_8epilogue10collective6detail29Sm90TmaWarpSpecializedAdapterINS1H_15DefaultEpilogueISJ_SK_SK_NS1G_6thread17LinearCombinationISJ_Li1EffLNS1L_9ScaleType4KindE0ELNS_15FloatRoundStyleE2ESJ_EENS1_15EpilogueDefaultEEEEEvvEEEEvNT_6ParamsE --------------------------
	.section	.nv.constant0._ZN7cutlass13device_kernelINS_4gemm6kernel13GemmUniversalIN4cute5tupleIJiiiiEEENS1_10collective13CollectiveMmaINS1_34MainloopSm90TmaGmmaWarpSpecializedILi7ENS5_IJNS4_1CILi1EEESB_SB_EEENS1_35KernelTmaWarpSpecializedCooperativeEEENS5_IJNSA_ILi256EEENSA_ILi64EEENSA_ILi32EEEEEENS_10bfloat16_tENS5_IJlSB_lEEESJ_SK_NS4_8TiledMMAINS4_8MMA_AtomIJNS4_4SM904GMMA27MMA_64x64x16_F32BF16BF16_SSILNSO_5MajorE0ELSQ_0ELNSO_7ScaleInE1ELSR_1EEEEEENS4_6LayoutINS5_IJNSA_ILi2EEESB_SB_EEENS5_IJSB_NSA_ILi0EEESX_EEEEENS5_IJNS4_10UnderscoreES10_S10_EEEEENS4_13SM90_TMA_LOADENS4_14ComposedLayoutINS4_7SwizzleILi2ELi4ELi3EEENS4_18smem_ptr_flag_bitsILi16EEENSU_INS5_IJNSA_ILi8EEESH_EEENS5_IJSH_SB_EEEEEEEvNS4_8identityES13_S1D_vS1E_EENS_8epilogue10collective6detail29Sm90TmaWarpSpecializedAdapterINS1H_15DefaultEpilogueISJ_SK_SK_NS1G_6thread17LinearCombinationISJ_Li1EffLNS1L_9ScaleType4KindE0ELNS_15FloatRoundStyleE2ESJ_EENS1_15EpilogueDefaultEEEEEvvEEEEvNT_6ParamsE,"a",@progbits
	.sectionflags	@""
	.align	4
.nv.constant0._ZN7cutlass13device_kernelINS_4gemm6kernel13GemmUniversalIN4cute5tupleIJiiiiEEENS1_10collective13CollectiveMmaINS1_34MainloopSm90TmaGmmaWarpSpecializedILi7ENS5_IJNS4_1CILi1EEESB_SB_EEENS1_35KernelTmaWarpSpecializedCooperativeEEENS5_IJNSA_ILi256EEENSA_ILi64EEENSA_ILi32EEEEEENS_10bfloat16_tENS5_IJlSB_lEEESJ_SK_NS4_8TiledMMAINS4_8MMA_AtomIJNS4_4SM904GMMA27MMA_64x64x16_F32BF16BF16_SSILNSO_5MajorE0ELSQ_0ELNSO_7ScaleInE1ELSR_1EEEEEENS4_6LayoutINS5_IJNSA_ILi2EEESB_SB_EEENS5_IJSB_NSA_ILi0EEESX_EEEEENS5_IJNS4_10UnderscoreES10_S10_EEEEENS4_13SM90_TMA_LOADENS4_14ComposedLayoutINS4_7SwizzleILi2ELi4ELi3EEENS4_18smem_ptr_flag_bitsILi16EEENSU_INS5_IJNSA_ILi8EEESH_EEENS5_IJSH_SB_EEEEEEEvNS4_8identityES13_S1D_vS1E_EENS_8epilogue10collective6detail29Sm90TmaWarpSpecializedAdapterINS1H_15DefaultEpilogueISJ_SK_SK_NS1G_6thread17LinearCombinationISJ_Li1EffLNS1L_9ScaleType4KindE0ELNS_15FloatRoundStyleE2ESJ_EENS1_15EpilogueDefaultEEEEEvvEEEEvNT_6ParamsE:
	.zero		1664


//--------------------- SYMBOLS --------------------------

	.type		.nv.reservedSmem.offset0,@object
	.size		.nv.reservedSmem.offset0,0x4
	.type		__assertfail,@function
